	.target	sm_90a

	.elftype	@"ET_EXEC"


//--------------------- .note.nv.tkinfo           --------------------------
	.section	.note.nv.tkinfo,"",@"SHT_NOTE"
	.sectionflags	@"SHF_NOTE_NV_TKINFO"
	.tkinfo
        /*0018*/ 	.word	0x00000002
        /*0030*/ 	.string	""
        /*0030*/ 	.string	"ptxas"
        /*0030*/ 	.string	"Cuda compilation tools, release 13.0, V13.0.88"
        /*0030*/ 	.string	"Build cuda_13.0.r13.0/compiler.36424714_0"
        /*0030*/ 	.string	"-v  -suppress-debug-info  -lineinfo  -arch sm_90a "



//--------------------- .note.nv.cuinfo           --------------------------
	.section	.note.nv.cuinfo,"",@"SHT_NOTE"
	.sectionflags	@"SHF_NOTE_NV_CUINFO"
        /*0018*/ 	.short	0x0002
        /*001a*/ 	.short	0x005a
        /*001c*/ 	.short	0x0082
	.zero		2


//--------------------- .nv.info                  --------------------------
	.section	.nv.info,"",@"SHT_CUDA_INFO"
	.align	4


	//----- nvinfo : EIATTR_REGCOUNT
	.align		4
        /*0000*/ 	.byte	0x04, 0x2f
        /*0002*/ 	.short	(.L_1 - .L_0)
	.align		4
.L_0:
        /*0004*/ 	.word	index@(matmul_kernel)
        /*0008*/ 	.word	0x000000ff


	//----- nvinfo : EIATTR_FRAME_SIZE
	.align		4
.L_1:
        /*000c*/ 	.byte	0x04, 0x11
        /*000e*/ 	.short	(.L_3 - .L_2)
	.align		4
.L_2:
        /*0010*/ 	.word	index@(matmul_kernel)
        /*0014*/ 	.word	0x00000400


	//----- nvinfo : EIATTR_MIN_STACK_SIZE
	.align		4
.L_3:
        /*0018*/ 	.byte	0x04, 0x12
        /*001a*/ 	.short	(.L_5 - .L_4)
	.align		4
.L_4:
        /*001c*/ 	.word	index@(matmul_kernel)
        /*0020*/ 	.word	0x00000400
.L_5:


//--------------------- .nv.compat                --------------------------
	.section	.nv.compat,"",@"SHT_CUDA_COMPAT_INFO"
	.align	4
        /*0000*/ 	.byte	0x02, 0x09, 0x01, 0x00, 0x02, 0x02, 0x04, 0x00, 0x02, 0x05, 0x05, 0x00, 0x03, 0x07, 0x01, 0x01
        /*0010*/ 	.byte	0x02, 0x03, 0x00, 0x00, 0x02, 0x06, 0x01, 0x00, 0x04, 0x0b, 0x08, 0x00, 0x00, 0x00, 0x00, 0x00
        /*0020*/ 	.byte	0x00, 0x00, 0x00, 0x00


//--------------------- .nv.info.matmul_kernel    --------------------------
	.section	.nv.info.matmul_kernel,"",@"SHT_CUDA_INFO"
	.sectionflags	@""
	.align	4


	//----- nvinfo : EIATTR_CUDA_API_VERSION
	.align		4
        /*0000*/ 	.byte	0x04, 0x37
        /*0002*/ 	.short	(.L_7 - .L_6)
.L_6:
        /*0004*/ 	.word	0x00000082


	//----- nvinfo : EIATTR_KPARAM_INFO
	.align		4
.L_7:
        /*0008*/ 	.byte	0x04, 0x17
        /*000a*/ 	.short	(.L_9 - .L_8)
.L_8:
        /*000c*/ 	.word	0x00000000
        /*0010*/ 	.short	0x000d
        /*0012*/ 	.short	0x0048
        /*0014*/ 	.byte	0x00, 0xf4, 0x21, 0x00


	//----- nvinfo : EIATTR_KPARAM_INFO
	.align		4
.L_9:
        /*0018*/ 	.byte	0x04, 0x17
        /*001a*/ 	.short	(.L_11 - .L_10)
.L_10:
        /*001c*/ 	.word	0x00000000
        /*0020*/ 	.short	0x000c
        /*0022*/ 	.short	0x0040
        /*0024*/ 	.byte	0x00, 0xf4, 0x21, 0x00


	//----- nvinfo : EIATTR_KPARAM_INFO
	.align		4
.L_11:
        /*0028*/ 	.byte	0x04, 0x17
        /*002a*/ 	.short	(.L_13 - .L_12)
.L_12:
        /*002c*/ 	.word	0x00000000
        /*0030*/ 	.short	0x000b
        /*0032*/ 	.short	0x0038
        /*0034*/ 	.byte	0x00, 0xf0, 0x11, 0x00


	//----- nvinfo : EIATTR_KPARAM_INFO
	.align		4
.L_13:
        /*0038*/ 	.byte	0x04, 0x17
        /*003a*/ 	.short	(.L_15 - .L_14)
.L_14:
        /*003c*/ 	.word	0x00000000
        /*0040*/ 	.short	0x000a
        /*0042*/ 	.short	0x0034
        /*0044*/ 	.byte	0x00, 0xf0, 0x11, 0x00


	//----- nvinfo : EIATTR_KPARAM_INFO
	.align		4
.L_15:
        /*0048*/ 	.byte	0x04, 0x17
        /*004a*/ 	.short	(.L_17 - .L_16)
.L_16:
        /*004c*/ 	.word	0x00000000
        /*0050*/ 	.short	0x0009
        /*0052*/ 	.short	0x0030
        /*0054*/ 	.byte	0x00, 0xf0, 0x11, 0x00


	//----- nvinfo : EIATTR_KPARAM_INFO
	.align		4
.L_17:
        /*0058*/ 	.byte	0x04, 0x17
        /*005a*/ 	.short	(.L_19 - .L_18)
.L_18:
        /*005c*/ 	.word	0x00000000
        /*0060*/ 	.short	0x0008
        /*0062*/ 	.short	0x002c
        /*0064*/ 	.byte	0x00, 0xf0, 0x11, 0x00


	//----- nvinfo : EIATTR_KPARAM_INFO
	.align		4
.L_19:
        /*0068*/ 	.byte	0x04, 0x17
        /*006a*/ 	.short	(.L_21 - .L_20)
.L_20:
        /*006c*/ 	.word	0x00000000
        /*0070*/ 	.short	0x0007
        /*0072*/ 	.short	0x0028
        /*0074*/ 	.byte	0x00, 0xf0, 0x11, 0x00


	//----- nvinfo : EIATTR_KPARAM_INFO
	.align		4
.L_21:
        /*0078*/ 	.byte	0x04, 0x17
        /*007a*/ 	.short	(.L_23 - .L_22)
.L_22:
        /*007c*/ 	.word	0x00000000
        /*0080*/ 	.short	0x0006
        /*0082*/ 	.short	0x0024
        /*0084*/ 	.byte	0x00, 0xf0, 0x11, 0x00


	//----- nvinfo : EIATTR_KPARAM_INFO
	.align		4
.L_23:
        /*0088*/ 	.byte	0x04, 0x17
        /*008a*/ 	.short	(.L_25 - .L_24)
.L_24:
        /*008c*/ 	.word	0x00000000
        /*0090*/ 	.short	0x0005
        /*0092*/ 	.short	0x0020
        /*0094*/ 	.byte	0x00, 0xf0, 0x11, 0x00


	//----- nvinfo : EIATTR_KPARAM_INFO
	.align		4
.L_25:
        /*0098*/ 	.byte	0x04, 0x17
        /*009a*/ 	.short	(.L_27 - .L_26)
.L_26:
        /*009c*/ 	.word	0x00000000
        /*00a0*/ 	.short	0x0004
        /*00a2*/ 	.short	0x001c
        /*00a4*/ 	.byte	0x00, 0xf0, 0x11, 0x00


	//----- nvinfo : EIATTR_KPARAM_INFO
	.align		4
.L_27:
        /*00a8*/ 	.byte	0x04, 0x17
        /*00aa*/ 	.short	(.L_29 - .L_28)
.L_28:
        /*00ac*/ 	.word	0x00000000
        /*00b0*/ 	.short	0x0003
        /*00b2*/ 	.short	0x0018
        /*00b4*/ 	.byte	0x00, 0xf0, 0x11, 0x00


	//----- nvinfo : EIATTR_KPARAM_INFO
	.align		4
.L_29:
        /*00b8*/ 	.byte	0x04, 0x17
        /*00ba*/ 	.short	(.L_31 - .L_30)
.L_30:
        /*00bc*/ 	.word	0x00000000
        /*00c0*/ 	.short	0x0002
        /*00c2*/ 	.short	0x0010
        /*00c4*/ 	.byte	0x00, 0xf4, 0x21, 0x00


	//----- nvinfo : EIATTR_KPARAM_INFO
	.align		4
.L_31:
        /*00c8*/ 	.byte	0x04, 0x17
        /*00ca*/ 	.short	(.L_33 - .L_32)
.L_32:
        /*00cc*/ 	.word	0x00000000
        /*00d0*/ 	.short	0x0001
        /*00d2*/ 	.short	0x0008
        /*00d4*/ 	.byte	0x00, 0xf4, 0x21, 0x00


	//----- nvinfo : EIATTR_KPARAM_INFO
	.align		4
.L_33:
        /*00d8*/ 	.byte	0x04, 0x17
        /*00da*/ 	.short	(.L_35 - .L_34)
.L_34:
        /*00dc*/ 	.word	0x00000000
        /*00e0*/ 	.short	0x0000
        /*00e2*/ 	.short	0x0000
        /*00e4*/ 	.byte	0x00, 0xf4, 0x21, 0x00


	//----- nvinfo : EIATTR_SPARSE_MMA_MASK
	.align		4
.L_35:
        /*00e8*/ 	.byte	0x03, 0x50
        /*00ea*/ 	.short	0x0000


	//----- nvinfo : EIATTR_MAXREG_COUNT
	.align		4
        /*00ec*/ 	.byte	0x03, 0x1b
        /*00ee*/ 	.short	0x00ff


	//----- nvinfo : EIATTR_NUM_BARRIERS
	.align		4
        /*00f0*/ 	.byte	0x02, 0x4c
        /*00f2*/ 	.byte	0x01
	.zero		1


	//----- nvinfo : EIATTR_ANNOTATIONS
	.align		4
        /*00f4*/ 	.byte	0x04, 0x55
        /*00f6*/ 	.short	(.L_37 - .L_36)


	//   ....[0]....
.L_36:
        /*00f8*/ 	.word	0x00000001
        /*00fc*/ 	.byte	0xa0, 0x05, 0x00, 0x00, 0x01, 0x00, 0x00, 0x00, 0x80, 0x07, 0x00, 0x00, 0x01, 0x00, 0x00, 0x00
        /* <DEDUP_REMOVED lines=474> */
        /*1eac*/ 	.byte	0xf0, 0xd9, 0x00, 0x00


	//----- nvinfo : EIATTR_MERCURY_ISA_VERSION
	.align		4
.L_37:
        /*1eb0*/ 	.byte	0x03, 0x5f
        /*1eb2*/ 	.short	0x0101


	//----- nvinfo : EIATTR_EXIT_INSTR_OFFSETS
	.align		4
        /*1eb4*/ 	.byte	0x04, 0x1c
        /*1eb6*/ 	.short	(.L_39 - .L_38)


	//   ....[0]....
.L_38:
        /*1eb8*/ 	.word	0x0000eac0


	//   ....[1]....
        /*1ebc*/ 	.word	0x0000eae0


	//----- nvinfo : EIATTR_REQNTID
	.align		4
.L_39:
        /*1ec0*/ 	.byte	0x04, 0x10
        /*1ec2*/ 	.short	(.L_41 - .L_40)
.L_40:
        /*1ec4*/ 	.word	0x00000080
        /*1ec8*/ 	.word	0x00000001
        /*1ecc*/ 	.word	0x00000001


	//----- nvinfo : EIATTR_CBANK_PARAM_SIZE
	.align		4
.L_41:
        /*1ed0*/ 	.byte	0x03, 0x19
        /*1ed2*/ 	.short	0x0050


	//----- nvinfo : EIATTR_PARAM_CBANK
	.align		4
        /*1ed4*/ 	.byte	0x04, 0x0a
        /*1ed6*/ 	.short	(.L_43 - .L_42)
	.align		4
.L_42:
        /*1ed8*/ 	.word	index@(.nv.constant0.matmul_kernel)
        /*1edc*/ 	.short	0x0210
        /*1ede*/ 	.short	0x0050


	//----- nvinfo : EIATTR_SW_WAR
	.align		4
.L_43:
        /*1ee0*/ 	.byte	0x04, 0x36
        /*1ee2*/ 	.short	(.L_45 - .L_44)
.L_44:
        /*1ee4*/ 	.word	0x00000008
.L_45:


//--------------------- .nv.callgraph             --------------------------
	.section	.nv.callgraph,"",@"SHT_CUDA_CALLGRAPH"
	.align	4
	.sectionentsize	8
	.align		4
        /*0000*/ 	.word	0x00000000
	.align		4
        /*0004*/ 	.word	0xffffffff
	.align		4
        /*0008*/ 	.word	0x00000000
	.align		4
        /*000c*/ 	.word	0xfffffffe
	.align		4
        /*0010*/ 	.word	0x00000000
	.align		4
        /*0014*/ 	.word	0xfffffffd
	.align		4
        /*0018*/ 	.word	0x00000000
	.align		4
        /*001c*/ 	.word	0xfffffffc


//--------------------- .text.matmul_kernel       --------------------------
	.section	.text.matmul_kernel,"ax",@progbits
	.align	128
        .global         matmul_kernel
        .type           matmul_kernel,@function
        .size           matmul_kernel,(.L_x_4 - matmul_kernel)
        .other          matmul_kernel,@"STO_CUDA_ENTRY STV_DEFAULT"
matmul_kernel:
.text.matmul_kernel:
[----:B------:R-:W0:Y:S08]  /*0000*/  LDC R1, c[0x0][0x28] ;  /* 0x00000a00ff017b82 */ /* 0x000e300000000800 */
[----:B------:R-:W1:Y:S01]  /*0010*/  LDC.64 R38, c[0x0][0x228] ;  /* 0x00008a00ff267b82 */ /* 0x000e620000000a00 */
[----:B------:R-:W2:Y:S01]  /*0020*/  S2R R5, SR_CTAID.X ;  /* 0x0000000000057919 */ /* 0x000ea20000002500 */
[----:B0-----:R-:W-:Y:S01]  /*0030*/  VIADD R1, R1, 0xfffffc00 ;  /* 0xfffffc0001017836 */ /* 0x001fe20000000000 */
[----:B------:R-:W-:Y:S01]  /*0040*/  UMOV UR4, 0x400 ;  /* 0x0000040000047882 */ /* 0x000fe20000000000 */
[----:B------:R-:W-:-:S04]  /*0050*/  ULDC.64 UR14, c[0x0][0x208] ;  /* 0x00008200000e7ab9 */ /* 0x000fc80000000a00 */
[----:B------:R-:W0:Y:S08]  /*0060*/  LDC R156, c[0x0][0x230] ;  /* 0x00008c00ff9c7b82 */ /* 0x000e300000000800 */
[----:B------:R-:W3:Y:S01]  /*0070*/  S2UR UR12, SR_CgaCtaId ;  /* 0x00000000000c79c3 */ /* 0x000ee20000008800 */
[----:B-1----:R-:W-:-:S05]  /*0080*/  VIADD R0, R39, 0x1f ;  /* 0x0000001f27007836 */ /* 0x002fca0000000000 */
[----:B------:R-:W-:Y:S01]  /*0090*/  SHF.R.S32.HI R3, RZ, 0x1f, R0 ;  /* 0x0000001fff037819 */ /* 0x000fe20000011400 */
[----:B0-----:R-:W-:-:S03]  /*00a0*/  VIADD R156, R156, 0x7f ;  /* 0x0000007f9c9c7836 */ /* 0x001fc60000000000 */
[----:B------:R-:W-:Y:S02]  /*00b0*/  LEA.HI R3, R3, R0, RZ, 0x5 ;  /* 0x0000000003037211 */ /* 0x000fe400078f28ff */
[----:B--2---:R-:W-:Y:S02]  /*00c0*/  IABS R8, R5 ;  /* 0x0000000500087213 */ /* 0x004fe40000000000 */
[----:B------:R-:W-:Y:S01]  /*00d0*/  SHF.R.S32.HI R3, RZ, 0x5, R3 ;  /* 0x00000005ff037819 */ /* 0x000fe20000011403 */
[----:B---3--:R-:W-:-:S04]  /*00e0*/  ULEA UR12, UR12, UR4, 0x18 ;  /* 0x000000040c0c7291 */ /* 0x008fc8000f8ec03f */
[----:B------:R-:W-:-:S05]  /*00f0*/  IMAD.SHL.U32 R4, R3, 0x8, RZ ;  /* 0x0000000803047824 */ /* 0x000fca00078e00ff */
[-C--:B------:R-:W-:Y:S02]  /*0100*/  IABS R7, R4.reuse ;  /* 0x0000000400077213 */ /* 0x080fe40000000000 */
[----:B------:R-:W-:Y:S02]  /*0110*/  IABS R10, R4 ;  /* 0x00000004000a7213 */ /* 0x000fe40000000000 */
[----:B------:R-:W0:Y:S08]  /*0120*/  I2F.RP R0, R7 ;  /* 0x0000000700007306 */ /* 0x000e300000209400 */
[----:B0-----:R-:W0:Y:S02]  /*0130*/  MUFU.RCP R0, R0 ;  /* 0x0000000000007308 */ /* 0x001e240000001000 */
[----:B0-----:R-:W-:-:S02]  /*0140*/  VIADD R2, R0, 0xffffffe ;  /* 0x0ffffffe00027836 */ /* 0x001fc40000000000 */
[----:B------:R-:W-:-:S04]  /*0150*/  IMAD.MOV R0, RZ, RZ, -R10 ;  /* 0x000000ffff007224 */ /* 0x000fc800078e0a0a */
[----:B------:R0:W1:Y:S02]  /*0160*/  F2I.FTZ.U32.TRUNC.NTZ R3, R2 ;  /* 0x0000000200037305 */ /* 0x000064000021f000 */
[----:B0-----:R-:W-:Y:S02]  /*0170*/  IMAD.MOV.U32 R2, RZ, RZ, RZ ;  /* 0x000000ffff027224 */ /* 0x001fe400078e00ff */
[----:B-1----:R-:W-:-:S04]  /*0180*/  IMAD.MOV R6, RZ, RZ, -R3 ;  /* 0x000000ffff067224 */ /* 0x002fc800078e0a03 */
[----:B------:R-:W-:Y:S02]  /*0190*/  IMAD R9, R6, R7, RZ ;  /* 0x0000000706097224 */ /* 0x000fe400078e02ff */
[----:B------:R-:W-:Y:S02]  /*01a0*/  IMAD.MOV.U32 R6, RZ, RZ, R8 ;  /* 0x000000ffff067224 */ /* 0x000fe400078e0008 */
[----:B------:R-:W-:-:S06]  /*01b0*/  IMAD.HI.U32 R3, R3, R9, R2 ;  /* 0x0000000903037227 */ /* 0x000fcc00078e0002 */
[----:B------:R-:W-:-:S04]  /*01c0*/  IMAD.HI.U32 R3, R3, R6, RZ ;  /* 0x0000000603037227 */ /* 0x000fc800078e00ff */
[----:B------:R-:W-:-:S05]  /*01d0*/  IMAD R0, R3, R0, R6 ;  /* 0x0000000003007224 */ /* 0x000fca00078e0206 */
[----:B------:R-:W-:-:S13]  /*01e0*/  ISETP.GT.U32.AND P1, PT, R7, R0, PT ;  /* 0x000000000700720c */ /* 0x000fda0003f24070 */
[----:B------:R-:W-:Y:S02]  /*01f0*/  @!P1 IMAD.IADD R0, R0, 0x1, -R7 ;  /* 0x0000000100009824 */ /* 0x000fe400078e0a07 */
[----:B------:R-:W-:Y:S01]  /*0200*/  @!P1 VIADD R3, R3, 0x1 ;  /* 0x0000000103039836 */ /* 0x000fe20000000000 */
[----:B------:R-:W-:Y:S02]  /*0210*/  ISETP.NE.AND P1, PT, R4, RZ, PT ;  /* 0x000000ff0400720c */ /* 0x000fe40003f25270 */
[----:B------:R-:W-:Y:S02]  /*0220*/  ISETP.GE.U32.AND P0, PT, R0, R7, PT ;  /* 0x000000070000720c */ /* 0x000fe40003f06070 */
[----:B------:R-:W-:-:S04]  /*0230*/  LOP3.LUT R0, R5, R4, RZ, 0x3c, !PT ;  /* 0x0000000405007212 */ /* 0x000fc800078e3cff */
[----:B------:R-:W-:Y:S01]  /*0240*/  ISETP.GE.AND P2, PT, R0, RZ, PT ;  /* 0x000000ff0000720c */ /* 0x000fe20003f46270 */
[----:B------:R-:W-:-:S06]  /*0250*/  VIADD R0, R38, 0x7f ;  /* 0x0000007f26007836 */ /* 0x000fcc0000000000 */
[----:B------:R-:W-:-:S04]  /*0260*/  @P0 VIADD R3, R3, 0x1 ;  /* 0x0000000103030836 */ /* 0x000fc80000000000 */
[----:B------:R-:W-:Y:S01]  /*0270*/  IMAD.MOV.U32 R2, RZ, RZ, R3 ;  /* 0x000000ffff027224 */ /* 0x000fe200078e0003 */
[----:B------:R-:W-:-:S03]  /*0280*/  SHF.R.S32.HI R3, RZ, 0x1f, R0 ;  /* 0x0000001fff037819 */ /* 0x000fc60000011400 */
[----:B------:R-:W-:Y:S01]  /*0290*/  @!P2 IMAD.MOV R2, RZ, RZ, -R2 ;  /* 0x000000ffff02a224 */ /* 0x000fe200078e0a02 */
[----:B------:R-:W-:Y:S02]  /*02a0*/  @!P1 LOP3.LUT R2, RZ, R4, RZ, 0x33, !PT ;  /* 0x00000004ff029212 */ /* 0x000fe400078e33ff */
[----:B------:R-:W-:-:S03]  /*02b0*/  LEA.HI R3, R3, R0, RZ, 0x7 ;  /* 0x0000000003037211 */ /* 0x000fc600078f38ff */
[----:B------:R-:W-:Y:S02]  /*02c0*/  IMAD.SHL.U32 R6, R2, 0x8, RZ ;  /* 0x0000000802067824 */ /* 0x000fe400078e00ff */
[----:B------:R-:W-:-:S03]  /*02d0*/  IMAD.MOV R2, RZ, RZ, -R2 ;  /* 0x000000ffff027224 */ /* 0x000fc600078e0a02 */
[----:B------:R-:W-:Y:S01]  /*02e0*/  LEA.HI.SX32 R3, R3, -R6, 0x19 ;  /* 0x8000000603037211 */ /* 0x000fe200078fcaff */
[----:B------:R-:W-:-:S03]  /*02f0*/  IMAD R11, R4, R2, R5 ;  /* 0x00000002040b7224 */ /* 0x000fc600078e0205 */
[----:B------:R-:W-:-:S04]  /*0300*/  VIMNMX R8, R3, 0x8, PT ;  /* 0x0000000803087848 */ /* 0x000fc80003fe0100 */
[-C--:B------:R-:W-:Y:S02]  /*0310*/  IABS R7, R8.reuse ;  /* 0x0000000800077213 */ /* 0x080fe40000000000 */
[----:B------:R-:W-:Y:S02]  /*0320*/  IABS R4, R8 ;  /* 0x0000000800047213 */ /* 0x000fe40000000000 */
[----:B------:R-:W0:Y:S08]  /*0330*/  I2F.RP R0, R7 ;  /* 0x0000000700007306 */ /* 0x000e300000209400 */
[----:B0-----:R-:W0:Y:S02]  /*0340*/  MUFU.RCP R0, R0 ;  /* 0x0000000000007308 */ /* 0x001e240000001000 */
[----:B0-----:R-:W-:-:S06]  /*0350*/  VIADD R3, R0, 0xffffffe ;  /* 0x0ffffffe00037836 */ /* 0x001fcc0000000000 */
[----:B------:R-:W0:Y:S02]  /*0360*/  F2I.FTZ.U32.TRUNC.NTZ R3, R3 ;  /* 0x0000000300037305 */ /* 0x000e24000021f000 */
[----:B0-----:R-:W-:-:S04]  /*0370*/  IMAD.MOV R9, RZ, RZ, -R3 ;  /* 0x000000ffff097224 */ /* 0x001fc800078e0a03 */
[----:B------:R-:W-:Y:S01]  /*0380*/  IMAD.MOV.U32 R2, RZ, RZ, R9 ;  /* 0x000000ffff027224 */ /* 0x000fe200078e0009 */
[----:B------:R-:W-:-:S03]  /*0390*/  IABS R9, R11 ;  /* 0x0000000b00097213 */ /* 0x000fc60000000000 */
[----:B------:R-:W-:Y:S02]  /*03a0*/  IMAD R5, R2, R7, RZ ;  /* 0x0000000702057224 */ /* 0x000fe400078e02ff */
[----:B------:R-:W-:-:S04]  /*03b0*/  IMAD.MOV.U32 R2, RZ, RZ, RZ ;  /* 0x000000ffff027224 */ /* 0x000fc800078e00ff */
[----:B------:R-:W-:-:S04]  /*03c0*/  IMAD.HI.U32 R2, R3, R5, R2 ;  /* 0x0000000503027227 */ /* 0x000fc800078e0002 */
[----:B------:R-:W-:Y:S02]  /*03d0*/  IMAD.MOV R3, RZ, RZ, -R4 ;  /* 0x000000ffff037224 */ /* 0x000fe400078e0a04 */
        /* <DEDUP_REMOVED lines=8> */
[----:B------:R-:W-:Y:S02]  /*0460*/  ISETP.GE.AND P2, PT, R2, RZ, PT ;  /* 0x000000ff0200720c */ /* 0x000fe40003f46270 */
[----:B------:R-:W0:Y:S05]  /*0470*/  S2R R2, SR_TID.X ;  /* 0x0000000000027919 */ /* 0x000e2a0000002100 */
[----:B------:R-:W-:Y:S01]  /*0480*/  @P0 VIADD R0, R0, 0x1 ;  /* 0x0000000100000836 */ /* 0x000fe20000000000 */
[----:B------:R-:W-:-:S05]  /*0490*/  ISETP.GT.AND P0, PT, R156, 0x7f, PT ;  /* 0x0000007f9c00780c */ /* 0x000fca0003f04270 */
[----:B------:R-:W-:Y:S01]  /*04a0*/  @!P2 IMAD.MOV R0, RZ, RZ, -R0 ;  /* 0x000000ffff00a224 */ /* 0x000fe200078e0a00 */
[----:B------:R-:W-:-:S05]  /*04b0*/  @!P1 LOP3.LUT R0, RZ, R8, RZ, 0x33, !PT ;  /* 0x00000008ff009212 */ /* 0x000fca00078e33ff */
[----:B------:R-:W-:Y:S02]  /*04c0*/  IMAD.MOV R3, RZ, RZ, -R0 ;  /* 0x000000ffff037224 */ /* 0x000fe400078e0a00 */
[----:B------:R-:W-:Y:S02]  /*04d0*/  IMAD.SHL.U32 R0, R0, 0x20, RZ ;  /* 0x0000002000007824 */ /* 0x000fe400078e00ff */
[----:B------:R-:W-:Y:S02]  /*04e0*/  IMAD R3, R8, R3, R11 ;  /* 0x0000000308037224 */ /* 0x000fe400078e020b */
[----:B------:R-:W-:Y:S02]  /*04f0*/  VIADD R48, R0, 0x1 ;  /* 0x0000000100307836 */ /* 0x000fe40000000000 */
[----:B------:R-:W-:Y:S02]  /*0500*/  IMAD.IADD R3, R6, 0x1, R3 ;  /* 0x0000000106037824 */ /* 0x000fe400078e0203 */
[----:B------:R-:W-:-:S02]  /*0510*/  VIADD R47, R0, 0x2 ;  /* 0x00000002002f7836 */ /* 0x000fc40000000000 */
[C---:B------:R-:W-:Y:S02]  /*0520*/  VIADD R49, R0.reuse, 0x3 ;  /* 0x0000000300317836 */ /* 0x040fe40000000000 */
[----:B------:R-:W-:Y:S01]  /*0530*/  VIADD R50, R0, 0x4 ;  /* 0x0000000400327836 */ /* 0x000fe20000000000 */
[----:B0-----:R-:W-:Y:S01]  /*0540*/  LOP3.LUT R160, R2, 0x7f, RZ, 0xc0, !PT ;  /* 0x0000007f02a07812 */ /* 0x001fe200078ec0ff */
[C---:B------:R-:W-:Y:S02]  /*0550*/  VIADD R51, R0.reuse, 0x5 ;  /* 0x0000000500337836 */ /* 0x040fe40000000000 */
[C---:B------:R-:W-:Y:S02]  /*0560*/  VIADD R52, R0.reuse, 0x6 ;  /* 0x0000000600347836 */ /* 0x040fe40000000000 */
[----:B------:R-:W-:Y:S02]  /*0570*/  IMAD R58, R3, 0x80, R160 ;  /* 0x00000080033a7824 */ /* 0x000fe400078e02a0 */
[----:B------:R-:W-:-:S02]  /*0580*/  VIADD R37, R0, 0x7 ;  /* 0x0000000700257836 */ /* 0x000fc40000000000 */
[C---:B------:R-:W-:Y:S01]  /*0590*/  VIADD R53, R0.reuse, 0x8 ;  /* 0x0000000800357836 */ /* 0x040fe20000000000 */
[----:B------:R0:W-:Y:S01]  /*05a0*/  STL [R1+0x3e4], R58 ;  /* 0x0003e43a01007387 */ /* 0x0001e20000100800 */
[C---:B------:R-:W-:Y:S02]  /*05b0*/  VIADD R54, R0.reuse, 0x9 ;  /* 0x0000000900367836 */ /* 0x040fe40000000000 */
[C---:B------:R-:W-:Y:S02]  /*05c0*/  VIADD R55, R0.reuse, 0xa ;  /* 0x0000000a00377836 */ /* 0x040fe40000000000 */
[C---:B------:R-:W-:Y:S02]  /*05d0*/  VIADD R56, R0.reuse, 0xb ;  /* 0x0000000b00387836 */ /* 0x040fe40000000000 */
[C---:B------:R-:W-:Y:S02]  /*05e0*/  VIADD R57, R0.reuse, 0xc ;  /* 0x0000000c00397836 */ /* 0x040fe40000000000 */
[----:B------:R-:W-:-:S02]  /*05f0*/  VIADD R33, R0, 0xd ;  /* 0x0000000d00217836 */ /* 0x000fc40000000000 */
[C---:B------:R-:W-:Y:S02]  /*0600*/  VIADD R35, R0.reuse, 0xe ;  /* 0x0000000e00237836 */ /* 0x040fe40000000000 */
        /* <DEDUP_REMOVED lines=16> */
[----:B------:R-:W-:Y:S01]  /*0710*/  VIADD R16, R0, 0x1f ;  /* 0x0000001f00107836 */ /* 0x000fe20000000000 */
[----:B0-----:R-:W-:Y:S06]  /*0720*/  @P0 BRA `(.L_x_0) ;  /* 0x00000000004c0947 */ /* 0x001fec0003800000 */
[----:B------:R-:W-:Y:S01]  /*0730*/  IMAD.SHL.U32 R2, R2, 0x10, RZ ;  /* 0x0000001002027824 */ /* 0x000fe200078e00ff */
[----:B------:R-:W-:Y:S02]  /*0740*/  CS2R R40, SRZ ;  /* 0x0000000000287805 */ /* 0x000fe4000001ff00 */
[----:B------:R-:W-:Y:S02]  /*0750*/  CS2R R42, SRZ ;  /* 0x00000000002a7805 */ /* 0x000fe4000001ff00 */
[----:B------:R-:W-:Y:S02]  /*0760*/  CS2R R44, SRZ ;  /* 0x00000000002c7805 */ /* 0x000fe4000001ff00 */
[----:B------:R-:W-:Y:S01]  /*0770*/  CS2R R46, SRZ ;  /* 0x00000000002e7805 */ /* 0x000fe2000001ff00 */
[----:B------:R0:W-:Y:S01]  /*0780*/  STL [R1+0x3e8], R2 ;  /* 0x0003e80201007387 */ /* 0x0001e20000100800 */
[----:B------:R-:W-:Y:S02]  /*0790*/  CS2R R48, SRZ ;  /* 0x0000000000307805 */ /* 0x000fe4000001ff00 */
[----:B------:R-:W-:-:S02]  /*07a0*/  CS2R R50, SRZ ;  /* 0x0000000000327805 */ /* 0x000fc4000001ff00 */
[----:B------:R-:W-:Y:S02]  /*07b0*/  CS2R R52, SRZ ;  /* 0x0000000000347805 */ /* 0x000fe4000001ff00 */
[----:B------:R-:W-:Y:S02]  /*07c0*/  CS2R R54, SRZ ;  /* 0x0000000000367805 */ /* 0x000fe4000001ff00 */
[----:B------:R-:W-:Y:S02]  /*07d0*/  CS2R R24, SRZ ;  /* 0x0000000000187805 */ /* 0x000fe4000001ff00 */
[----:B------:R-:W-:Y:S02]  /*07e0*/  CS2R R26, SRZ ;  /* 0x00000000001a7805 */ /* 0x000fe4000001ff00 */
[----:B------:R-:W-:Y:S02]  /*07f0*/  CS2R R28, SRZ ;  /* 0x00000000001c7805 */ /* 0x000fe4000001ff00 */
[----:B------:R-:W-:-:S02]  /*0800*/  CS2R R30, SRZ ;  /* 0x00000000001e7805 */ /* 0x000fc4000001ff00 */
[----:B------:R-:W-:Y:S02]  /*0810*/  CS2R R32, SRZ ;  /* 0x0000000000207805 */ /* 0x000fe4000001ff00 */
[----:B------:R-:W-:Y:S02]  /*0820*/  CS2R R34, SRZ ;  /* 0x0000000000227805 */ /* 0x000fe4000001ff00 */
[----:B------:R-:W-:Y:S02]  /*0830*/  CS2R R36, SRZ ;  /* 0x0000000000247805 */ /* 0x000fe4000001ff00 */
[----:B------:R-:W-:Y:S01]  /*0840*/  CS2R R38, SRZ ;  /* 0x0000000000267805 */ /* 0x000fe2000001ff00 */
[----:B0-----:R-:W-:Y:S06]  /*0850*/  BRA `(.L_x_1) ;  /* 0x000000d000507947 */ /* 0x001fec0003800000 */
.L_x_0:
[----:B------:R-:W-:Y:S01]  /*0860*/  IABS R10, R38 ;  /* 0x00000026000a7213 */ /* 0x000fe20000000000 */
[----:B------:R-:W-:Y:S01]  /*0870*/  ULDC UR13, c[0x0][0x23c] ;  /* 0x00008f00000d7ab9 */ /* 0x000fe20000000800 */
[----:B------:R-:W-:Y:S01]  /*0880*/  IABS R45, R39 ;  /* 0x00000027002d7213 */ /* 0x000fe20000000000 */
[----:B------:R-:W-:Y:S01]  /*0890*/  ULDC.64 UR4, c[0x0][0x218] ;  /* 0x0000860000047ab9 */ /* 0x000fe20000000a00 */
[----:B------:R-:W0:Y:S01]  /*08a0*/  I2F.RP R3, R10 ;  /* 0x0000000a00037306 */ /* 0x000e220000209400 */
[----:B------:R-:W-:Y:S01]  /*08b0*/  ISETP.GE.AND P4, PT, R58, RZ, PT ;  /* 0x000000ff3a00720c */ /* 0x000fe20003f86270 */
[----:B------:R-:W-:Y:S01]  /*08c0*/  IMAD.SHL.U32 R71, R2, 0x10, RZ ;  /* 0x0000001002477824 */ /* 0x000fe200078e00ff */
[----:B------:R-:W-:Y:S01]  /*08d0*/  ISETP.NE.AND P6, PT, R38, RZ, PT ;  /* 0x000000ff2600720c */ /* 0x000fe20003fc5270 */
[----:B------:R-:W1:Y:S01]  /*08e0*/  LDC R2, c[0x0][0x238] ;  /* 0x00008e00ff027b82 */ /* 0x000e620000000800 */
[----:B------:R-:W-:Y:S01]  /*08f0*/  ISETP.GE.AND P5, PT, R11, RZ, PT ;  /* 0x000000ff0b00720c */ /* 0x000fe20003fa6270 */
[----:B------:R-:W-:Y:S01]  /*0900*/  ULDC.64 UR6, c[0x0][0x210] ;  /* 0x0000840000067ab9 */ /* 0x000fe20000000a00 */
[----:B------:R-:W-:Y:S01]  /*0910*/  ISETP.GE.AND P2, PT, R16, RZ, PT ;  /* 0x000000ff1000720c */ /* 0x000fe20003f46270 */
[----:B------:R-:W2:Y:S01]  /*0920*/  I2F.RP R8, R45 ;  /* 0x0000002d00087306 */ /* 0x000ea20000209400 */
[----:B------:R-:W-:Y:S01]  /*0930*/  ISETP.GE.AND P3, PT, R14, RZ, PT ;  /* 0x000000ff0e00720c */ /* 0x000fe20003f66270 */
[----:B------:R-:W-:Y:S01]  /*0940*/  STL [R1+0x3e8], R71 ;  /* 0x0003e84701007387 */ /* 0x000fe20000100800 */
[----:B------:R-:W-:Y:S01]  /*0950*/  IABS R25, R27 ;  /* 0x0000001b00197213 */ /* 0x000fe20000000000 */
[----:B------:R-:W-:Y:S01]  /*0960*/  USHF.R.U32.HI UR8, URZ, 0x4, UR12 ;  /* 0x000000043f087899 */ /* 0x000fe2000801160c */
[----:B------:R-:W-:-:S02]  /*0970*/  IABS R31, R54 ;  /* 0x00000036001f7213 */ /* 0x000fc40000000000 */
[----:B------:R-:W-:Y:S01]  /*0980*/  IABS R34, R37 ;  /* 0x0000002500227213 */ /* 0x000fe20000000000 */
[----:B0-----:R-:W0:Y:S01]  /*0990*/  MUFU.RCP R3, R3 ;  /* 0x0000000300037308 */ /* 0x001e220000001000 */
[----:B------:R-:W-:Y:S01]  /*09a0*/  IABS R36, R52 ;  /* 0x0000003400247213 */ /* 0x000fe20000000000 */
[----:B------:R-:W-:Y:S01]  /*09b0*/  USGXT.U32 UR8, UR8, 0xe ;  /* 0x0000000e0808789a */ /* 0x000fe20008000000 */
[----:B------:R-:W-:Y:S02]  /*09c0*/  IABS R40, R50 ;  /* 0x0000003200287213 */ /* 0x000fe40000000000 */
[----:B------:R-:W-:Y:S02]  /*09d0*/  IABS R41, R49 ;  /* 0x0000003100297213 */ /* 0x000fe40000000000 */
[----:B------:R-:W-:Y:S01]  /*09e0*/  IABS R43, R48 ;  /* 0x00000030002b7213 */ /* 0x000fe20000000000 */
[----:B--2---:R-:W2:Y:S01]  /*09f0*/  MUFU.RCP R8, R8 ;  /* 0x0000000800087308 */ /* 0x004ea20000001000 */
[----:B------:R-:W-:Y:S01]  /*0a00*/  LOP3.LUT R158, R71, 0x70, RZ, 0xc0, !PT ;  /* 0x00000070479e7812 */ /* 0x000fe200078ec0ff */
[----:B-1----:R-:W-:-:S02]  /*0a10*/  IMAD R239, R2, 0x7a, RZ ;  /* 0x0000007a02ef7824 */ /* 0x002fc400078e02ff */
[C---:B------:R-:W-:Y:S02]  /*0a20*/  IMAD R229, R2.reuse, 0x7f, RZ ;  /* 0x0000007f02e57824 */ /* 0x040fe400078e02ff */
[C---:B------:R-:W-:Y:S02]  /*0a30*/  IMAD R241, R2.reuse, 0x79, RZ ;  /* 0x0000007902f17824 */ /* 0x040fe400078e02ff */
[----:B0-----:R-:W-:Y:S01]  /*0a40*/  VIADD R4, R3, 0xffffffe ;  /* 0x0ffffffe03047836 */ /* 0x001fe20000000000 */
[----:B------:R-:W-:Y:S01]  /*0a50*/  IABS R3, R58 ;  /* 0x0000003a00037213 */ /* 0x000fe20000000000 */
[C---:B------:R-:W-:Y:S02]  /*0a60*/  IMAD R231, R2.reuse, 0x7e, RZ ;  /* 0x0000007e02e77824 */ /* 0x040fe400078e02ff */
[----:B------:R0:W1:Y:S01]  /*0a70*/  F2I.FTZ.U32.TRUNC.NTZ R5, R4 ;  /* 0x0000000400057305 */ /* 0x000062000021f000 */
[----:B------:R-:W-:Y:S02]  /*0a80*/  IMAD R179, R2, 0x73, RZ ;  /* 0x0000007302b37824 */ /* 0x000fe400078e02ff */
[----:B--2---:R-:W-:Y:S01]  /*0a90*/  VIADD R6, R8, 0xffffffe ;  /* 0x0ffffffe08067836 */ /* 0x004fe20000000000 */
[----:B------:R-:W-:Y:S01]  /*0aa0*/  IABS R8, R16 ;  /* 0x0000001000087213 */ /* 0x000fe20000000000 */
[C---:B------:R-:W-:Y:S01]  /*0ab0*/  IMAD R243, R2.reuse, 0x78, RZ ;  /* 0x0000007802f37824 */ /* 0x040fe200078e02ff */
[----:B------:R-:W-:Y:S01]  /*0ac0*/  IABS R16, R23 ;  /* 0x0000001700107213 */ /* 0x000fe20000000000 */
[----:B------:R-:W-:Y:S01]  /*0ad0*/  IMAD R233, R2, 0x7d, RZ ;  /* 0x0000007d02e97824 */ /* 0x000fe200078e02ff */
[----:B------:R2:W3:Y:S01]  /*0ae0*/  F2I.FTZ.U32.TRUNC.NTZ R7, R6 ;  /* 0x0000000600077305 */ /* 0x0004e2000021f000 */
[----:B0-----:R-:W-:-:S02]  /*0af0*/  IMAD.MOV.U32 R4, RZ, RZ, RZ ;  /* 0x000000ffff047224 */ /* 0x001fc400078e00ff */
[----:B------:R-:W-:Y:S02]  /*0b00*/  IMAD R177, R2, 0x72, RZ ;  /* 0x0000007202b17824 */ /* 0x000fe400078e02ff */
[----:B------:R-:W-:Y:S02]  /*0b10*/  IMAD R158, R160, 0x80, R158 ;  /* 0x00000080a09e7824 */ /* 0x000fe400078e029e */
[----:B-1----:R-:W-:Y:S02]  /*0b20*/  IMAD.MOV R9, RZ, RZ, -R5 ;  /* 0x000000ffff097224 */ /* 0x002fe400078e0a05 */
[----:B--2---:R-:W-:Y:S02]  /*0b30*/  IMAD.MOV.U32 R6, RZ, RZ, RZ ;  /* 0x000000ffff067224 */ /* 0x004fe400078e00ff */
[----:B------:R-:W-:Y:S02]  /*0b40*/  IMAD R9, R9, R10, RZ ;  /* 0x0000000a09097224 */ /* 0x000fe400078e02ff */
[----:B------:R-:W-:-:S02]  /*0b50*/  IMAD R245, R2, 0x77, RZ ;  /* 0x0000007702f57824 */ /* 0x000fc400078e02ff */
[----:B------:R-:W-:Y:S01]  /*0b60*/  IMAD.HI.U32 R5, R5, R9, R4 ;  /* 0x0000000905057227 */ /* 0x000fe200078e0004 */
[----:B------:R-:W-:Y:S02]  /*0b70*/  IABS R9, R11 ;  /* 0x0000000b00097213 */ /* 0x000fe40000000000 */
[----:B------:R-:W-:Y:S01]  /*0b80*/  IABS R11, R13 ;  /* 0x0000000d000b7213 */ /* 0x000fe20000000000 */
[----:B---3--:R-:W-:Y:S02]  /*0b90*/  IMAD.MOV R4, RZ, RZ, -R7 ;  /* 0x000000ffff047224 */ /* 0x008fe400078e0a07 */
[----:B------:R-:W-:-:S04]  /*0ba0*/  IMAD.HI.U32 R5, R5, R3, RZ ;  /* 0x0000000305057227 */ /* 0x000fc800078e00ff */
[----:B------:R-:W-:Y:S02]  /*0bb0*/  IMAD.MOV R5, RZ, RZ, -R5 ;  /* 0x000000ffff057224 */ /* 0x000fe400078e0a05 */
[----:B------:R-:W-:Y:S02]  /*0bc0*/  IMAD R235, R2, 0x7c, RZ ;  /* 0x0000007c02eb7824 */ /* 0x000fe400078e02ff */
[----:B------:R-:W-:Y:S02]  /*0bd0*/  IMAD R3, R10, R5, R3 ;  /* 0x000000050a037224 */ /* 0x000fe400078e0203 */
[----:B------:R-:W-:Y:S02]  /*0be0*/  IMAD R5, R4, R45, RZ ;  /* 0x0000002d04057224 */ /* 0x000fe400078e02ff */
[----:B------:R-:W-:Y:S01]  /*0bf0*/  IMAD R175, R2, 0x71, RZ ;  /* 0x0000007102af7824 */ /* 0x000fe200078e02ff */
[----:B------:R-:W-:Y:S01]  /*0c00*/  ISETP.GT.U32.AND P0, PT, R10, R3, PT ;  /* 0x000000030a00720c */ /* 0x000fe20003f04070 */
[----:B------:R-:W-:-:S04]  /*0c10*/  IMAD.HI.U32 R6, R7, R5, R6 ;  /* 0x0000000507067227 */ /* 0x000fc800078e0006 */
[----:B------:R-:W-:Y:S01]  /*0c20*/  IMAD.MOV.U32 R7, RZ, RZ, R8 ;  /* 0x000000ffff077224 */ /* 0x000fe200078e0008 */
[----:B------:R-:W-:Y:S01]  /*0c30*/  IABS R8, R14 ;  /* 0x0000000e00087213 */ /* 0x000fe20000000000 */
[----:B------:R-:W-:Y:S01]  /*0c40*/  IMAD R247, R2, 0x76, RZ ;  /* 0x0000007602f77824 */ /* 0x000fe200078e02ff */
[----:B------:R-:W-:Y:S01]  /*0c50*/  IABS R14, R18 ;  /* 0x00000012000e7213 */ /* 0x000fe20000000000 */
[----:B------:R-:W-:-:S04]  /*0c60*/  IMAD.HI.U32 R4, R6, R7, RZ ;  /* 0x0000000706047227 */ /* 0x000fc800078e00ff */
[----:B------:R-:W-:Y:S02]  /*0c70*/  IMAD.MOV R4, RZ, RZ, -R4 ;  /* 0x000000ffff047224 */ /* 0x000fe400078e0a04 */
[----:B------:R-:W-:-:S04]  /*0c80*/  IMAD.HI.U32 R5, R6, R8, RZ ;  /* 0x0000000806057227 */ /* 0x000fc800078e00ff */
[----:B------:R-:W-:Y:S02]  /*0c90*/  IMAD R4, R45, R4, R7 ;  /* 0x000000042d047224 */ /* 0x000fe400078e0207 */
[----:B------:R-:W-:Y:S02]  /*0ca0*/  @!P0 IMAD.IADD R3, R3, 0x1, -R10 ;  /* 0x0000000103038824 */ /* 0x000fe400078e0a0a */
[----:B------:R-:W-:Y:S01]  /*0cb0*/  IMAD.MOV R5, RZ, RZ, -R5 ;  /* 0x000000ffff057224 */ /* 0x000fe200078e0a05 */
[C---:B------:R-:W-:Y:S01]  /*0cc0*/  ISETP.GT.U32.AND P1, PT, R45.reuse, R4, PT ;  /* 0x000000042d00720c */ /* 0x040fe20003f24070 */
[----:B------:R-:W-:Y:S01]  /*0cd0*/  IMAD R237, R2, 0x7b, RZ ;  /* 0x0000007b02ed7824 */ /* 0x000fe200078e02ff */
[----:B------:R-:W-:Y:S01]  /*0ce0*/  ISETP.GT.U32.AND P0, PT, R10, R3, PT ;  /* 0x000000030a00720c */ /* 0x000fe20003f04070 */
[----:B------:R-:W-:Y:S02]  /*0cf0*/  IMAD R7, R45, R5, R8 ;  /* 0x000000052d077224 */ /* 0x000fe400078e0208 */
[----:B------:R-:W-:-:S02]  /*0d00*/  IMAD.MOV.U32 R8, RZ, RZ, R9 ;  /* 0x000000ffff087224 */ /* 0x000fc400078e0009 */
[----:B------:R-:W-:-:S04]  /*0d10*/  IMAD.HI.U32 R9, R6, R11, RZ ;  /* 0x0000000b06097227 */ /* 0x000fc800078e00ff */
[----:B------:R-:W-:-:S04]  /*0d20*/  IMAD.HI.U32 R5, R6, R8, RZ ;  /* 0x0000000806057227 */ /* 0x000fc800078e00ff */
[----:B------:R-:W-:Y:S02]  /*0d30*/  @!P1 IMAD.IADD R4, R4, 0x1, -R45 ;  /* 0x0000000104049824 */ /* 0x000fe400078e0a2d */
[----:B------:R-:W-:Y:S02]  /*0d40*/  IMAD.MOV R5, RZ, RZ, -R5 ;  /* 0x000000ffff057224 */ /* 0x000fe400078e0a05 */
[----:B------:R-:W-:Y:S01]  /*0d50*/  @!P0 IMAD.IADD R3, R3, 0x1, -R10 ;  /* 0x0000000103038824 */ /* 0x000fe200078e0a0a */
[C---:B------:R-:W-:Y:S01]  /*0d60*/  ISETP.GT.U32.AND P1, PT, R45.reuse, R4, PT ;  /* 0x000000042d00720c */ /* 0x040fe20003f24070 */
[C---:B------:R-:W-:Y:S01]  /*0d70*/  IMAD R8, R45.reuse, R5, R8 ;  /* 0x000000052d087224 */ /* 0x040fe200078e0208 */
[----:B------:R-:W-:Y:S01]  /*0d80*/  IABS R10, R12 ;  /* 0x0000000c000a7213 */ /* 0x000fe20000000000 */
[----:B------:R-:W-:Y:S01]  /*0d90*/  @!P4 IMAD.MOV R3, RZ, RZ, -R3 ;  /* 0x000000ffff03c224 */ /* 0x000fe200078e0a03 */
[----:B------:R-:W-:Y:S01]  /*0da0*/  @!P6 LOP3.LUT R3, RZ, R38, RZ, 0x33, !PT ;  /* 0x00000026ff03e212 */ /* 0x000fe200078e33ff */
[----:B------:R-:W-:Y:S01]  /*0db0*/  IMAD R173, R2, 0x70, RZ ;  /* 0x0000007002ad7824 */ /* 0x000fe200078e02ff */
[C---:B------:R-:W-:Y:S01]  /*0dc0*/  ISETP.GT.U32.AND P6, PT, R45.reuse, R8, PT ;  /* 0x000000082d00720c */ /* 0x040fe20003fc4070 */
[----:B------:R-:W-:Y:S01]  /*0dd0*/  IMAD.HI.U32 R5, R6, R10, RZ ;  /* 0x0000000a06057227 */ /* 0x000fe200078e00ff */
[----:B------:R-:W-:-:S02]  /*0de0*/  ISETP.GT.U32.AND P0, PT, R45, R7, PT ;  /* 0x000000072d00720c */ /* 0x000fc40003f04070 */
[----:B------:R-:W-:Y:S01]  /*0df0*/  ISETP.GE.AND P4, PT, R12, RZ, PT ;  /* 0x000000ff0c00720c */ /* 0x000fe20003f86270 */
[----:B------:R-:W-:Y:S01]  /*0e00*/  IMAD.MOV R5, RZ, RZ, -R5 ;  /* 0x000000ffff057224 */ /* 0x000fe200078e0a05 */
[----:B------:R-:W-:Y:S01]  /*0e10*/  IABS R38, R51 ;  /* 0x0000003300267213 */ /* 0x000fe20000000000 */
[----:B------:R-:W-:Y:S01]  /*0e20*/  @!P1 IMAD.IADD R4, R4, 0x1, -R45 ;  /* 0x0000000104049824 */ /* 0x000fe200078e0a2d */
[----:B------:R-:W-:Y:S01]  /*0e30*/  ISETP.GE.AND P1, PT, R13, RZ, PT ;  /* 0x000000ff0d00720c */ /* 0x000fe20003f26270 */
[----:B------:R-:W-:Y:S01]  /*0e40*/  IMAD.MOV R12, RZ, RZ, -R9 ;  /* 0x000000ffff0c7224 */ /* 0x000fe200078e0a09 */
[----:B------:R-:W-:Y:S01]  /*0e50*/  IABS R13, R15 ;  /* 0x0000000f000d7213 */ /* 0x000fe20000000000 */
[C---:B------:R-:W-:Y:S02]  /*0e60*/  IMAD R9, R45.reuse, R5, R10 ;  /* 0x000000052d097224 */ /* 0x040fe400078e020a */
[----:B------:R-:W-:Y:S02]  /*0e70*/  @!P6 IMAD.IADD R8, R8, 0x1, -R45 ;  /* 0x000000010808e824 */ /* 0x000fe400078e0a2d */
[C---:B------:R-:W-:Y:S01]  /*0e80*/  IMAD R10, R45.reuse, R12, R11 ;  /* 0x0000000c2d0a7224 */ /* 0x040fe200078e020b */
[----:B------:R-:W-:Y:S01]  /*0e90*/  IABS R11, R24 ;  /* 0x00000018000b7213 */ /* 0x000fe20000000000 */
[----:B------:R-:W-:Y:S01]  /*0ea0*/  IMAD.MOV.U32 R12, RZ, RZ, R13 ;  /* 0x000000ffff0c7224 */ /* 0x000fe200078e000d */
[----:B------:R-:W-:Y:S01]  /*0eb0*/  ISETP.GT.U32.AND P6, PT, R45, R8, PT ;  /* 0x000000082d00720c */ /* 0x000fe20003fc4070 */
[----:B------:R-:W-:-:S02]  /*0ec0*/  IMAD.MOV.U32 R5, RZ, RZ, R4 ;  /* 0x000000ffff057224 */ /* 0x000fc400078e0004 */
[----:B------:R-:W-:-:S04]  /*0ed0*/  IMAD.HI.U32 R4, R6, R12, RZ ;  /* 0x0000000c06047227 */ /* 0x000fc800078e00ff */
[----:B------:R-:W-:Y:S02]  /*0ee0*/  @!P0 IMAD.IADD R7, R7, 0x1, -R45 ;  /* 0x0000000107078824 */ /* 0x000fe400078e0a2d */
[----:B------:R-:W-:Y:S02]  /*0ef0*/  IMAD.MOV R4, RZ, RZ, -R4 ;  /* 0x000000ffff047224 */ /* 0x000fe400078e0a04 */
[----:B------:R-:W-:Y:S01]  /*0f00*/  IMAD.MOV.U32 R13, RZ, RZ, R11 ;  /* 0x000000ffff0d7224 */ /* 0x000fe200078e000b */
[C---:B------:R-:W-:Y:S01]  /*0f10*/  ISETP.GT.U32.AND P0, PT, R45.reuse, R7, PT ;  /* 0x000000072d00720c */ /* 0x040fe20003f04070 */
[C---:B------:R-:W-:Y:S02]  /*0f20*/  IMAD R4, R45.reuse, R4, R12 ;  /* 0x000000042d047224 */ /* 0x040fe400078e020c */
[----:B------:R-:W-:Y:S02]  /*0f30*/  @!P6 IMAD.IADD R8, R8, 0x1, -R45 ;  /* 0x000000010808e824 */ /* 0x000fe400078e0a2d */
[----:B------:R-:W-:Y:S01]  /*0f40*/  @!P2 IMAD.MOV R5, RZ, RZ, -R5 ;  /* 0x000000ffff05a224 */ /* 0x000fe200078e0a05 */
[C---:B------:R-:W-:Y:S01]  /*0f50*/  ISETP.GT.U32.AND P6, PT, R45.reuse, R4, PT ;  /* 0x000000042d00720c */ /* 0x040fe20003fc4070 */
[----:B------:R-:W-:Y:S01]  /*0f60*/  IMAD.HI.U32 R11, R6, R13, RZ ;  /* 0x0000000d060b7227 */ /* 0x000fe200078e00ff */
[----:B------:R-:W-:-:S03]  /*0f70*/  ISETP.GT.U32.AND P2, PT, R45, R10, PT ;  /* 0x0000000a2d00720c */ /* 0x000fc60003f44070 */
[----:B------:R-:W-:Y:S02]  /*0f80*/  IMAD.MOV R12, RZ, RZ, -R11 ;  /* 0x000000ffff0c7224 */ /* 0x000fe400078e0a0b */
[----:B------:R-:W-:Y:S01]  /*0f90*/  @!P0 IMAD.IADD R7, R7, 0x1, -R45 ;  /* 0x0000000107078824 */ /* 0x000fe200078e0a2d */
[----:B------:R-:W-:Y:S01]  /*0fa0*/  ISETP.GT.U32.AND P0, PT, R45, R9, PT ;  /* 0x000000092d00720c */ /* 0x000fe20003f04070 */
[----:B------:R-:W-:-:S04]  /*0fb0*/  IMAD.HI.U32 R11, R6, R14, RZ ;  /* 0x0000000e060b7227 */ /* 0x000fc800078e00ff */
[----:B------:R-:W-:Y:S01]  /*0fc0*/  @!P3 IMAD.MOV R7, RZ, RZ, -R7 ;  /* 0x000000ffff07b224 */ /* 0x000fe200078e0a07 */
[----:B------:R-:W-:Y:S01]  /*0fd0*/  ISETP.GE.AND P3, PT, R15, RZ, PT ;  /* 0x000000ff0f00720c */ /* 0x000fe20003f66270 */
[C---:B------:R-:W-:Y:S01]  /*0fe0*/  IMAD R12, R45.reuse, R12, R13 ;  /* 0x0000000c2d0c7224 */ /* 0x040fe200078e020d */
[----:B------:R-:W-:Y:S01]  /*0ff0*/  IABS R15, R17 ;  /* 0x00000011000f7213 */ /* 0x000fe20000000000 */
[----:B------:R-:W-:Y:S02]  /*1000*/  @!P6 IMAD.IADD R4, R4, 0x1, -R45 ;  /* 0x000000010404e824 */ /* 0x000fe400078e0a2d */
[----:B------:R-:W-:Y:S02]  /*1010*/  IMAD.MOV R11, RZ, RZ, -R11 ;  /* 0x000000ffff0b7224 */ /* 0x000fe400078e0a0b */
[----:B------:R-:W-:Y:S01]  /*1020*/  @!P2 IMAD.IADD R10, R10, 0x1, -R45 ;  /* 0x000000010a0aa824 */ /* 0x000fe200078e0a2d */
[C---:B------:R-:W-:Y:S01]  /*1030*/  ISETP.GT.U32.AND P6, PT, R45.reuse, R4, PT ;  /* 0x000000042d00720c */ /* 0x040fe20003fc4070 */
[----:B------:R-:W-:Y:S01]  /*1040*/  @!P5 IMAD.MOV R8, RZ, RZ, -R8 ;  /* 0x000000ffff08d224 */ /* 0x000fe200078e0a08 */
[C---:B------:R-:W-:Y:S01]  /*1050*/  ISETP.GT.U32.AND P5, PT, R45.reuse, R12, PT ;  /* 0x0000000c2d00720c */ /* 0x040fe20003fa4070 */
[C---:B------:R-:W-:Y:S01]  /*1060*/  IMAD R13, R45.reuse, R11, R14 ;  /* 0x0000000b2d0d7224 */ /* 0x040fe200078e020e */
[----:B------:R-:W-:Y:S01]  /*1070*/  ISETP.GT.U32.AND P2, PT, R45, R10, PT ;  /* 0x0000000a2d00720c */ /* 0x000fe20003f44070 */
[----:B------:R-:W-:-:S04]  /*1080*/  IMAD.HI.U32 R11, R6, R15, RZ ;  /* 0x0000000f060b7227 */ /* 0x000fc800078e00ff */
[----:B------:R-:W-:Y:S02]  /*1090*/  IMAD.MOV R14, RZ, RZ, -R11 ;  /* 0x000000ffff0e7224 */ /* 0x000fe400078e0a0b */
[----:B------:R-:W-:Y:S02]  /*10a0*/  @!P0 IMAD.IADD R9, R9, 0x1, -R45 ;  /* 0x0000000109098824 */ /* 0x000fe400078e0a2d */
[C---:B------:R-:W-:Y:S02]  /*10b0*/  IMAD R14, R45.reuse, R14, R15 ;  /* 0x0000000e2d0e7224 */ /* 0x040fe400078e020f */
[--C-:B------:R-:W-:Y:S01]  /*10c0*/  @!P5 IMAD.IADD R12, R12, 0x1, -R45.reuse ;  /* 0x000000010c0cd824 */ /* 0x100fe200078e0a2d */
[C---:B------:R-:W-:Y:S01]  /*10d0*/  ISETP.GT.U32.AND P0, PT, R45.reuse, R9, PT ;  /* 0x000000092d00720c */ /* 0x040fe20003f04070 */
[--C-:B------:R-:W-:Y:S01]  /*10e0*/  @!P6 IMAD.IADD R4, R4, 0x1, -R45.reuse ;  /* 0x000000010404e824 */ /* 0x100fe200078e0a2d */
[C---:B------:R-:W-:Y:S01]  /*10f0*/  ISETP.GT.U32.AND P6, PT, R45.reuse, R14, PT ;  /* 0x0000000e2d00720c */ /* 0x040fe20003fc4070 */
[----:B------:R-:W-:Y:S01]  /*1100*/  @!P2 IMAD.IADD R10, R10, 0x1, -R45 ;  /* 0x000000010a0aa824 */ /* 0x000fe200078e0a2d */
[C---:B------:R-:W-:Y:S01]  /*1110*/  ISETP.GT.U32.AND P2, PT, R45.reuse, R13, PT ;  /* 0x0000000d2d00720c */ /* 0x040fe20003f44070 */
[----:B------:R-:W-:Y:S01]  /*1120*/  IMAD.HI.U32 R11, R6, R16, RZ ;  /* 0x00000010060b7227 */ /* 0x000fe200078e00ff */
[----:B------:R-:W-:-:S03]  /*1130*/  ISETP.GT.U32.AND P5, PT, R45, R12, PT ;  /* 0x0000000c2d00720c */ /* 0x000fc60003fa4070 */
[----:B------:R-:W-:Y:S02]  /*1140*/  IMAD.MOV R11, RZ, RZ, -R11 ;  /* 0x000000ffff0b7224 */ /* 0x000fe400078e0a0b */
[----:B------:R-:W-:Y:S02]  /*1150*/  @!P1 IMAD.MOV R10, RZ, RZ, -R10 ;  /* 0x000000ffff0a9224 */ /* 0x000fe400078e0a0a */
[--C-:B------:R-:W-:Y:S01]  /*1160*/  @!P0 IMAD.IADD R9, R9, 0x1, -R45.reuse ;  /* 0x0000000109098824 */ /* 0x100fe200078e0a2d */
[----:B------:R-:W-:Y:S01]  /*1170*/  ISETP.GE.AND P0, PT, R24, RZ, PT ;  /* 0x000000ff1800720c */ /* 0x000fe20003f06270 */
[----:B------:R-:W-:Y:S02]  /*1180*/  IMAD R15, R45, R11, R16 ;  /* 0x0000000b2d0f7224 */ /* 0x000fe400078e0210 */
[----:B------:R-:W-:Y:S02]  /*1190*/  IMAD.MOV.U32 R11, RZ, RZ, R4 ;  /* 0x000000ffff0b7224 */ /* 0x000fe400078e0004 */
[----:B------:R-:W-:Y:S01]  /*11a0*/  @!P6 IMAD.IADD R14, R14, 0x1, -R45 ;  /* 0x000000010e0ee824 */ /* 0x000fe200078e0a2d */
[----:B------:R-:W-:Y:S01]  /*11b0*/  ISETP.GE.AND P6, PT, R23, RZ, PT ;  /* 0x000000ff1700720c */ /* 0x000fe20003fc6270 */
[----:B------:R-:W-:Y:S01]  /*11c0*/  @!P4 IMAD.MOV R9, RZ, RZ, -R9 ;  /* 0x000000ffff09c224 */ /* 0x000fe200078e0a09 */
[----:B------:R-:W-:Y:S01]  /*11d0*/  ISETP.GE.AND P4, PT, R18, RZ, PT ;  /* 0x000000ff1200720c */ /* 0x000fe20003f86270 */
[--C-:B------:R-:W-:Y:S01]  /*11e0*/  @!P2 IMAD.IADD R13, R13, 0x1, -R45.reuse ;  /* 0x000000010d0da824 */ /* 0x100fe200078e0a2d */
[----:B------:R-:W-:Y:S01]  /*11f0*/  ISETP.GE.AND P2, PT, R17, RZ, PT ;  /* 0x000000ff1100720c */ /* 0x000fe20003f46270 */
[----:B------:R-:W-:Y:S01]  /*1200*/  @!P5 IMAD.IADD R12, R12, 0x1, -R45 ;  /* 0x000000010c0cd824 */ /* 0x000fe200078e0a2d */
[----:B------:R-:W-:Y:S01]  /*1210*/  IABS R17, R22 ;  /* 0x0000001600117213 */ /* 0x000fe20000000000 */
[----:B------:R-:W-:Y:S01]  /*1220*/  @!P3 IMAD.MOV R11, RZ, RZ, -R11 ;  /* 0x000000ffff0bb224 */ /* 0x000fe200078e0a0b */
[----:B------:R-:W-:Y:S01]  /*1230*/  IABS R18, R21 ;  /* 0x0000001500127213 */ /* 0x000fe20000000000 */
[----:B------:R-:W-:Y:S01]  /*1240*/  @!P0 IMAD.MOV R12, RZ, RZ, -R12 ;  /* 0x000000ffff0c8224 */ /* 0x000fe200078e0a0c */
[C---:B------:R-:W-:Y:S01]  /*1250*/  ISETP.GT.U32.AND P5, PT, R45.reuse, R15, PT ;  /* 0x0000000f2d00720c */ /* 0x040fe20003fa4070 */
[----:B------:R-:W-:Y:S01]  /*1260*/  IMAD.HI.U32 R4, R6, R17, RZ ;  /* 0x0000001106047227 */ /* 0x000fe200078e00ff */
[----:B------:R-:W-:-:S02]  /*1270*/  ISETP.GT.U32.AND P3, PT, R45, R14, PT ;  /* 0x0000000e2d00720c */ /* 0x000fc40003f64070 */
[----:B------:R-:W-:Y:S01]  /*1280*/  ISETP.GT.U32.AND P1, PT, R45, R13, PT ;  /* 0x0000000d2d00720c */ /* 0x000fe20003f24070 */
[----:B------:R-:W-:Y:S01]  /*1290*/  IMAD.HI.U32 R16, R6, R18, RZ ;  /* 0x0000001206107227 */ /* 0x000fe200078e00ff */
[----:B------:R-:W-:-:S03]  /*12a0*/  IABS R23, R29 ;  /* 0x0000001d00177213 */ /* 0x000fc60000000000 */
[----:B------:R-:W-:Y:S02]  /*12b0*/  IMAD.MOV R4, RZ, RZ, -R4 ;  /* 0x000000ffff047224 */ /* 0x000fe400078e0a04 */
[----:B------:R-:W-:Y:S02]  /*12c0*/  IMAD.MOV R16, RZ, RZ, -R16 ;  /* 0x000000ffff107224 */ /* 0x000fe400078e0a10 */
[----:B------:R-:W-:Y:S01]  /*12d0*/  @!P5 IMAD.IADD R15, R15, 0x1, -R45 ;  /* 0x000000010f0fd824 */ /* 0x000fe200078e0a2d */
[----:B------:R-:W-:Y:S01]  /*12e0*/  ISETP.GE.AND P5, PT, R21, RZ, PT ;  /* 0x000000ff1500720c */ /* 0x000fe20003fa6270 */
[C---:B------:R-:W-:Y:S01]  /*12f0*/  IMAD R4, R45.reuse, R4, R17 ;  /* 0x000000042d047224 */ /* 0x040fe200078e0211 */
[----:B------:R-:W-:Y:S01]  /*1300*/  IABS R17, R20 ;  /* 0x0000001400117213 */ /* 0x000fe20000000000 */
[C---:B------:R-:W-:Y:S01]  /*1310*/  IMAD R16, R45.reuse, R16, R18 ;  /* 0x000000102d107224 */ /* 0x040fe200078e0212 */
[C---:B------:R-:W-:Y:S01]  /*1320*/  ISETP.GT.U32.AND P0, PT, R45.reuse, R15, PT ;  /* 0x0000000f2d00720c */ /* 0x040fe20003f04070 */
[----:B------:R-:W-:Y:S01]  /*1330*/  @!P3 IMAD.IADD R14, R14, 0x1, -R45 ;  /* 0x000000010e0eb824 */ /* 0x000fe200078e0a2d */
[C---:B------:R-:W-:Y:S01]  /*1340*/  ISETP.GT.U32.AND P3, PT, R45.reuse, R4, PT ;  /* 0x000000042d00720c */ /* 0x040fe20003f64070 */
[----:B------:R-:W-:Y:S01]  /*1350*/  IMAD.MOV.U32 R18, RZ, RZ, R17 ;  /* 0x000000ffff127224 */ /* 0x000fe200078e0011 */
[----:B------:R-:W-:Y:S01]  /*1360*/  IABS R21, R19 ;  /* 0x0000001300157213 */ /* 0x000fe20000000000 */
[----:B------:R-:W-:Y:S01]  /*1370*/  @!P2 IMAD.MOV R14, RZ, RZ, -R14 ;  /* 0x000000ffff0ea224 */ /* 0x000fe200078e0a0e */
[----:B------:R-:W-:Y:S01]  /*1380*/  ISETP.GT.U32.AND P2, PT, R45, R16, PT ;  /* 0x000000102d00720c */ /* 0x000fe20003f44070 */
[----:B------:R-:W-:-:S04]  /*1390*/  IMAD.HI.U32 R17, R6, R18, RZ ;  /* 0x0000001206117227 */ /* 0x000fc800078e00ff */
[----:B------:R-:W-:Y:S02]  /*13a0*/  IMAD.MOV R17, RZ, RZ, -R17 ;  /* 0x000000ffff117224 */ /* 0x000fe400078e0a11 */
[--C-:B------:R-:W-:Y:S01]  /*13b0*/  @!P0 IMAD.IADD R15, R15, 0x1, -R45.reuse ;  /* 0x000000010f0f8824 */ /* 0x100fe200078e0a2d */
[----:B------:R-:W-:Y:S01]  /*13c0*/  ISETP.GE.AND P0, PT, R19, RZ, PT ;  /* 0x000000ff1300720c */ /* 0x000fe20003f06270 */
[----:B------:R-:W-:Y:S02]  /*13d0*/  IMAD R18, R45, R17, R18 ;  /* 0x000000112d127224 */ /* 0x000fe400078e0212 */
[--C-:B------:R-:W-:Y:S01]  /*13e0*/  @!P1 IMAD.IADD R13, R13, 0x1, -R45.reuse ;  /* 0x000000010d0d9824 */ /* 0x100fe200078e0a2d */
[----:B------:R-:W-:Y:S01]  /*13f0*/  ISETP.GE.AND P1, PT, R22, RZ, PT ;  /* 0x000000ff1600720c */ /* 0x000fe20003f26270 */
[----:B------:R-:W-:Y:S02]  /*1400*/  @!P2 IMAD.IADD R16, R16, 0x1, -R45 ;  /* 0x000000011010a824 */ /* 0x000fe400078e0a2d */
[----:B------:R-:W-:Y:S01]  /*1410*/  @!P6 IMAD.MOV R15, RZ, RZ, -R15 ;  /* 0x000000ffff0fe224 */ /* 0x000fe200078e0a0f */
[C---:B------:R-:W-:Y:S01]  /*1420*/  ISETP.GT.U32.AND P6, PT, R45.reuse, R18, PT ;  /* 0x000000122d00720c */ /* 0x040fe20003fc4070 */
[----:B------:R-:W-:Y:S01]  /*1430*/  IMAD.HI.U32 R19, R6, R23, RZ ;  /* 0x0000001706137227 */ /* 0x000fe200078e00ff */
[----:B------:R-:W-:-:S03]  /*1440*/  ISETP.GT.U32.AND P2, PT, R45, R16, PT ;  /* 0x000000102d00720c */ /* 0x000fc60003f44070 */
[----:B------:R-:W-:Y:S01]  /*1450*/  @!P4 IMAD.MOV R13, RZ, RZ, -R13 ;  /* 0x000000ffff0dc224 */ /* 0x000fe200078e0a0d */
[----:B------:R-:W-:Y:S01]  /*1460*/  ISETP.GE.AND P4, PT, R20, RZ, PT ;  /* 0x000000ff1400720c */ /* 0x000fe20003f86270 */
[----:B------:R-:W-:Y:S02]  /*1470*/  @!P3 IMAD.IADD R4, R4, 0x1, -R45 ;  /* 0x000000010404b824 */ /* 0x000fe400078e0a2d */
[----:B------:R-:W-:-:S03]  /*1480*/  IMAD.HI.U32 R17, R6, R21, RZ ;  /* 0x0000001506117227 */ /* 0x000fc600078e00ff */
[----:B------:R-:W-:Y:S01]  /*1490*/  ISETP.GT.U32.AND P3, PT, R45, R4, PT ;  /* 0x000000042d00720c */ /* 0x000fe20003f64070 */
[----:B------:R-:W-:-:S04]  /*14a0*/  IMAD.HI.U32 R20, R6, R25, RZ ;  /* 0x0000001906147227 */ /* 0x000fc800078e00ff */
[----:B------:R-:W-:Y:S02]  /*14b0*/  IMAD.MOV R24, RZ, RZ, -R19 ;  /* 0x000000ffff187224 */ /* 0x000fe400078e0a13 */
[----:B------:R-:W-:Y:S02]  /*14c0*/  IMAD.MOV R22, RZ, RZ, -R17 ;  /* 0x000000ffff167224 */ /* 0x000fe400078e0a11 */
[----:B------:R-:W-:Y:S02]  /*14d0*/  IMAD.MOV R26, RZ, RZ, -R20 ;  /* 0x000000ffff1a7224 */ /* 0x000fe400078e0a14 */
[C---:B------:R-:W-:Y:S01]  /*14e0*/  IMAD R20, R45.reuse, R24, R23 ;  /* 0x000000182d147224 */ /* 0x040fe200078e0217 */
[----:B------:R-:W-:Y:S01]  /*14f0*/  IABS R24, R28 ;  /* 0x0000001c00187213 */ /* 0x000fe20000000000 */
[C---:B------:R-:W-:Y:S02]  /*1500*/  IMAD R19, R45.reuse, R22, R21 ;  /* 0x000000162d137224 */ /* 0x040fe400078e0215 */
[C---:B------:R-:W-:Y:S01]  /*1510*/  IMAD R21, R45.reuse, R26, R25 ;  /* 0x0000001a2d157224 */ /* 0x040fe200078e0219 */
[----:B------:R-:W-:Y:S01]  /*1520*/  IABS R25, R35 ;  /* 0x0000002300197213 */ /* 0x000fe20000000000 */
[--C-:B------:R-:W-:Y:S01]  /*1530*/  @!P2 IMAD.IADD R16, R16, 0x1, -R45.reuse ;  /* 0x000000011010a824 */ /* 0x100fe200078e0a2d */
[C---:B------:R-:W-:Y:S01]  /*1540*/  ISETP.GT.U32.AND P2, PT, R45.reuse, R19, PT ;  /* 0x000000132d00720c */ /* 0x040fe20003f44070 */
[--C-:B------:R-:W-:Y:S01]  /*1550*/  @!P6 IMAD.IADD R18, R18, 0x1, -R45.reuse ;  /* 0x000000011212e824 */ /* 0x100fe200078e0a2d */
[C---:B------:R-:W-:Y:S01]  /*1560*/  ISETP.GT.U32.AND P6, PT, R45.reuse, R20, PT ;  /* 0x000000142d00720c */ /* 0x040fe20003fc4070 */
[----:B------:R-:W-:Y:S01]  /*1570*/  @!P5 IMAD.MOV R16, RZ, RZ, -R16 ;  /* 0x000000ffff10d224 */ /* 0x000fe200078e0a10 */
[----:B------:R-:W-:Y:S01]  /*1580*/  ISETP.GT.U32.AND P5, PT, R45, R21, PT ;  /* 0x000000152d00720c */ /* 0x000fe20003fa4070 */
[----:B------:R-:W-:Y:S01]  /*1590*/  @!P3 IMAD.IADD R4, R4, 0x1, -R45 ;  /* 0x000000010404b824 */ /* 0x000fe200078e0a2d */
[----:B------:R-:W-:Y:S01]  /*15a0*/  IABS R26, R33 ;  /* 0x00000021001a7213 */ /* 0x000fe20000000000 */
[----:B------:R-:W-:Y:S01]  /*15b0*/  IMAD.HI.U32 R22, R6, R25, RZ ;  /* 0x0000001906167227 */ /* 0x000fe200078e00ff */
[----:B------:R-:W-:-:S02]  /*15c0*/  ISETP.GE.AND P3, PT, R29, RZ, PT ;  /* 0x000000ff1d00720c */ /* 0x000fc40003f66270 */
[----:B------:R-:W-:Y:S01]  /*15d0*/  IABS R29, R55 ;  /* 0x00000037001d7213 */ /* 0x000fe20000000000 */
[----:B------:R-:W-:Y:S02]  /*15e0*/  IMAD.MOV.U32 R17, RZ, RZ, R4 ;  /* 0x000000ffff117224 */ /* 0x000fe400078e0004 */
[--C-:B------:R-:W-:Y:S02]  /*15f0*/  @!P2 IMAD.IADD R19, R19, 0x1, -R45.reuse ;  /* 0x000000011313a824 */ /* 0x100fe400078e0a2d */
[----:B------:R-:W-:Y:S02]  /*1600*/  @!P6 IMAD.IADD R20, R20, 0x1, -R45 ;  /* 0x000000011414e824 */ /* 0x000fe400078e0a2d */
[----:B------:R-:W-:Y:S01]  /*1610*/  @!P1 IMAD.MOV R17, RZ, RZ, -R17 ;  /* 0x000000ffff119224 */ /* 0x000fe200078e0a11 */
[----:B------:R-:W-:Y:S01]  /*1620*/  ISETP.GT.U32.AND P1, PT, R45, R18, PT ;  /* 0x000000122d00720c */ /* 0x000fe20003f24070 */
[----:B------:R-:W-:Y:S01]  /*1630*/  @!P5 IMAD.IADD R21, R21, 0x1, -R45 ;  /* 0x000000011515d824 */ /* 0x000fe200078e0a2d */
[C---:B------:R-:W-:Y:S01]  /*1640*/  ISETP.GT.U32.AND P6, PT, R45.reuse, R20, PT ;  /* 0x000000142d00720c */ /* 0x040fe20003fc4070 */
[----:B------:R-:W-:Y:S01]  /*1650*/  IMAD.HI.U32 R4, R6, R24, RZ ;  /* 0x0000001806047227 */ /* 0x000fe200078e00ff */
[----:B------:R-:W-:-:S02]  /*1660*/  ISETP.GT.U32.AND P2, PT, R45, R19, PT ;  /* 0x000000132d00720c */ /* 0x000fc40003f44070 */
[----:B------:R-:W-:Y:S01]  /*1670*/  ISETP.GT.U32.AND P5, PT, R45, R21, PT ;  /* 0x000000152d00720c */ /* 0x000fe20003fa4070 */
[----:B------:R-:W-:-:S04]  /*1680*/  IMAD.HI.U32 R23, R6, R26, RZ ;  /* 0x0000001a06177227 */ /* 0x000fc800078e00ff */
[----:B------:R-:W-:Y:S02]  /*1690*/  IMAD.MOV R22, RZ, RZ, -R22 ;  /* 0x000000ffff167224 */ /* 0x000fe400078e0a16 */
[----:B------:R-:W-:Y:S02]  /*16a0*/  IMAD.MOV R4, RZ, RZ, -R4 ;  /* 0x000000ffff047224 */ /* 0x000fe400078e0a04 */
[----:B------:R-:W-:Y:S02]  /*16b0*/  IMAD.MOV R23, RZ, RZ, -R23 ;  /* 0x000000ffff177224 */ /* 0x000fe400078e0a17 */
[----:B------:R-:W-:Y:S02]  /*16c0*/  IMAD R22, R45, R22, R25 ;  /* 0x000000162d167224 */ /* 0x000fe400078e0219 */
[----:B------:R-:W-:Y:S01]  /*16d0*/  @!P1 IMAD.IADD R18, R18, 0x1, -R45 ;  /* 0x0000000112129824 */ /* 0x000fe200078e0a2d */
[----:B------:R-:W-:Y:S01]  /*16e0*/  ISETP.GE.AND P1, PT, R27, RZ, PT ;  /* 0x000000ff1b00720c */ /* 0x000fe20003f26270 */
[C---:B------:R-:W-:Y:S01]  /*16f0*/  IMAD R4, R45.reuse, R4, R24 ;  /* 0x000000042d047224 */ /* 0x040fe200078e0218 */
[----:B------:R-:W-:Y:S01]  /*1700*/  IABS R27, R57 ;  /* 0x00000039001b7213 */ /* 0x000fe20000000000 */
[----:B------:R-:W-:-:S02]  /*1710*/  IMAD R24, R45, R23, R26 ;  /* 0x000000172d187224 */ /* 0x000fc400078e021a */
[--C-:B------:R-:W-:Y:S01]  /*1720*/  @!P6 IMAD.IADD R20, R20, 0x1, -R45.reuse ;  /* 0x000000011414e824 */ /* 0x100fe200078e0a2d */
[----:B------:R-:W-:Y:S01]  /*1730*/  ISETP.GT.U32.AND P6, PT, R45, R22, PT ;  /* 0x000000162d00720c */ /* 0x000fe20003fc4070 */
[--C-:B------:R-:W-:Y:S01]  /*1740*/  @!P2 IMAD.IADD R19, R19, 0x1, -R45.reuse ;  /* 0x000000011313a824 */ /* 0x100fe200078e0a2d */
[----:B------:R-:W-:Y:S01]  /*1750*/  ISETP.GT.U32.AND P2, PT, R45, R4, PT ;  /* 0x000000042d00720c */ /* 0x000fe20003f44070 */
[----:B------:R-:W-:Y:S01]  /*1760*/  @!P5 IMAD.IADD R21, R21, 0x1, -R45 ;  /* 0x000000011515d824 */ /* 0x000fe200078e0a2d */
[----:B------:R-:W-:Y:S01]  /*1770*/  ISETP.GT.U32.AND P5, PT, R45, R24, PT ;  /* 0x000000182d00720c */ /* 0x000fe20003fa4070 */
[----:B------:R-:W-:Y:S01]  /*1780*/  IMAD.MOV.U32 R26, RZ, RZ, R27 ;  /* 0x000000ffff1a7224 */ /* 0x000fe200078e001b */
[----:B------:R-:W-:Y:S01]  /*1790*/  IABS R27, R56 ;  /* 0x00000038001b7213 */ /* 0x000fe20000000000 */
[----:B------:R-:W-:-:S04]  /*17a0*/  IMAD.HI.U32 R25, R6, R29, RZ ;  /* 0x0000001d06197227 */ /* 0x000fc800078e00ff */
[----:B------:R-:W-:-:S04]  /*17b0*/  IMAD.HI.U32 R23, R6, R26, RZ ;  /* 0x0000001a06177227 */ /* 0x000fc800078e00ff */
[----:B------:R-:W-:Y:S02]  /*17c0*/  IMAD.MOV R23, RZ, RZ, -R23 ;  /* 0x000000ffff177224 */ /* 0x000fe400078e0a17 */
[--C-:B------:R-:W-:Y:S02]  /*17d0*/  @!P6 IMAD.IADD R22, R22, 0x1, -R45.reuse ;  /* 0x000000011616e824 */ /* 0x100fe400078e0a2d */
[--C-:B------:R-:W-:Y:S01]  /*17e0*/  @!P2 IMAD.IADD R4, R4, 0x1, -R45.reuse ;  /* 0x000000010404a824 */ /* 0x100fe200078e0a2d */
[----:B------:R-:W-:Y:S01]  /*17f0*/  ISETP.GE.AND P2, PT, R28, RZ, PT ;  /* 0x000000ff1c00720c */ /* 0x000fe20003f46270 */
[C---:B------:R-:W-:Y:S02]  /*1800*/  IMAD R26, R45.reuse, R23, R26 ;  /* 0x000000172d1a7224 */ /* 0x040fe400078e021a */
[----:B------:R-:W-:Y:S01]  /*1810*/  @!P5 IMAD.IADD R24, R24, 0x1, -R45 ;  /* 0x000000011818d824 */ /* 0x000fe200078e0a2d */
[C---:B------:R-:W-:Y:S01]  /*1820*/  ISETP.GT.U32.AND P5, PT, R45.reuse, R22, PT ;  /* 0x000000162d00720c */ /* 0x040fe20003fa4070 */
[----:B------:R-:W-:Y:S01]  /*1830*/  IMAD.HI.U32 R23, R6, R27, RZ ;  /* 0x0000001b06177227 */ /* 0x000fe200078e00ff */
[----:B------:R-:W-:-:S03]  /*1840*/  ISETP.GT.U32.AND P6, PT, R45, R4, PT ;  /* 0x000000042d00720c */ /* 0x000fc60003fc4070 */
[----:B------:R-:W-:Y:S01]  /*1850*/  IMAD.MOV R30, RZ, RZ, -R23 ;  /* 0x000000ffff1e7224 */ /* 0x000fe200078e0a17 */
[----:B------:R-:W-:Y:S01]  /*1860*/  IABS R23, R53 ;  /* 0x0000003500177213 */ /* 0x000fe20000000000 */
[----:B------:R-:W-:-:S04]  /*1870*/  IMAD.HI.U32 R28, R6, R31, RZ ;  /* 0x0000001f061c7227 */ /* 0x000fc800078e00ff */
[----:B------:R-:W-:Y:S02]  /*1880*/  IMAD.MOV R32, RZ, RZ, -R25 ;  /* 0x000000ffff207224 */ /* 0x000fe400078e0a19 */
[C---:B------:R-:W-:Y:S02]  /*1890*/  IMAD R27, R45.reuse, R30, R27 ;  /* 0x0000001e2d1b7224 */ /* 0x040fe400078e021b */
[----:B------:R-:W-:Y:S02]  /*18a0*/  IMAD.MOV R30, RZ, RZ, -R28 ;  /* 0x000000ffff1e7224 */ /* 0x000fe400078e0a1c */
[C---:B------:R-:W-:Y:S02]  /*18b0*/  IMAD R28, R45.reuse, R32, R29 ;  /* 0x000000202d1c7224 */ /* 0x040fe400078e021d */
[----:B------:R-:W-:Y:S02]  /*18c0*/  IMAD.MOV.U32 R32, RZ, RZ, R23 ;  /* 0x000000ffff207224 */ /* 0x000fe400078e0017 */
[----:B------:R-:W-:Y:S01]  /*18d0*/  @!P5 IMAD.IADD R22, R22, 0x1, -R45 ;  /* 0x000000011616d824 */ /* 0x000fe200078e0a2d */
[----:B------:R-:W-:Y:S01]  /*18e0*/  ISETP.GT.U32.AND P5, PT, R45, R27, PT ;  /* 0x0000001b2d00720c */ /* 0x000fe20003fa4070 */
[----:B------:R-:W-:-:S04]  /*18f0*/  IMAD.HI.U32 R23, R6, R32, RZ ;  /* 0x0000002006177227 */ /* 0x000fc800078e00ff */
[----:B------:R-:W-:Y:S01]  /*1900*/  @!P6 IMAD.IADD R4, R4, 0x1, -R45 ;  /* 0x000000010404e824 */ /* 0x000fe200078e0a2d */
[C---:B------:R-:W-:Y:S01]  /*1910*/  ISETP.GT.U32.AND P6, PT, R45.reuse, R26, PT ;  /* 0x0000001a2d00720c */ /* 0x040fe20003fc4070 */
[----:B------:R-:W-:Y:S01]  /*1920*/  @!P4 IMAD.MOV R18, RZ, RZ, -R18 ;  /* 0x000000ffff12c224 */ /* 0x000fe200078e0a12 */
[C---:B------:R-:W-:Y:S01]  /*1930*/  ISETP.GT.U32.AND P4, PT, R45.reuse, R24, PT ;  /* 0x000000182d00720c */ /* 0x040fe20003f84070 */
[----:B------:R-:W-:Y:S02]  /*1940*/  IMAD.MOV R23, RZ, RZ, -R23 ;  /* 0x000000ffff177224 */ /* 0x000fe400078e0a17 */
[C---:B------:R-:W-:Y:S02]  /*1950*/  IMAD R30, R45.reuse, R30, R31 ;  /* 0x0000001e2d1e7224 */ /* 0x040fe400078e021f */
[----:B------:R-:W-:Y:S02]  /*1960*/  IMAD R32, R45, R23, R32 ;  /* 0x000000172d207224 */ /* 0x000fe400078e0220 */
[----:B------:R-:W-:-:S02]  /*1970*/  @!P5 IMAD.IADD R27, R27, 0x1, -R45 ;  /* 0x000000011b1bd824 */ /* 0x000fc400078e0a2d */
[----:B------:R-:W-:Y:S01]  /*1980*/  IMAD.HI.U32 R23, R6, R34, RZ ;  /* 0x0000002206177227 */ /* 0x000fe200078e00ff */
[----:B------:R-:W-:-:S03]  /*1990*/  ISETP.GT.U32.AND P5, PT, R45, R32, PT ;  /* 0x000000202d00720c */ /* 0x000fc60003fa4070 */
[--C-:B------:R-:W-:Y:S01]  /*19a0*/  @!P6 IMAD.IADD R26, R26, 0x1, -R45.reuse ;  /* 0x000000011a1ae824 */ /* 0x100fe200078e0a2d */
[C---:B------:R-:W-:Y:S01]  /*19b0*/  ISETP.GT.U32.AND P6, PT, R45.reuse, R30, PT ;  /* 0x0000001e2d00720c */ /* 0x040fe20003fc4070 */
[----:B------:R-:W-:Y:S01]  /*19c0*/  @!P4 IMAD.IADD R24, R24, 0x1, -R45 ;  /* 0x000000011818c824 */ /* 0x000fe200078e0a2d */
[----:B------:R-:W-:Y:S01]  /*19d0*/  ISETP.GT.U32.AND P4, PT, R45, R28, PT ;  /* 0x0000001c2d00720c */ /* 0x000fe20003f84070 */
[----:B------:R-:W-:Y:S02]  /*19e0*/  IMAD.MOV R23, RZ, RZ, -R23 ;  /* 0x000000ffff177224 */ /* 0x000fe400078e0a17 */
[----:B------:R-:W-:-:S04]  /*19f0*/  IMAD.HI.U32 R25, R6, R36, RZ ;  /* 0x0000002406197227 */ /* 0x000fc800078e00ff */
[C---:B------:R-:W-:Y:S02]  /*1a00*/  IMAD R34, R45.reuse, R23, R34 ;  /* 0x000000172d227224 */ /* 0x040fe400078e0222 */
[----:B------:R-:W-:Y:S02]  /*1a10*/  @!P5 IMAD.IADD R32, R32, 0x1, -R45 ;  /* 0x000000012020d824 */ /* 0x000fe400078e0a2d */
[----:B------:R-:W-:Y:S01]  /*1a20*/  IMAD.HI.U32 R29, R6, R38, RZ ;  /* 0x00000026061d7227 */ /* 0x000fe200078e00ff */
[----:B------:R-:W-:-:S03]  /*1a30*/  ISETP.GT.U32.AND P5, PT, R45, R34, PT ;  /* 0x000000222d00720c */ /* 0x000fc60003fa4070 */
[----:B------:R-:W-:Y:S01]  /*1a40*/  @!P6 IMAD.IADD R30, R30, 0x1, -R45 ;  /* 0x000000011e1ee824 */ /* 0x000fe200078e0a2d */
[----:B------:R-:W-:Y:S01]  /*1a50*/  ISETP.GE.AND P6, PT, R33, RZ, PT ;  /* 0x000000ff2100720c */ /* 0x000fe20003fc6270 */
[----:B------:R-:W-:Y:S01]  /*1a60*/  IMAD.MOV R25, RZ, RZ, -R25 ;  /* 0x000000ffff197224 */ /* 0x000fe200078e0a19 */
[----:B------:R-:W-:Y:S01]  /*1a70*/  IABS R33, R47 ;  /* 0x0000002f00217213 */ /* 0x000fe20000000000 */
[----:B------:R-:W-:Y:S02]  /*1a80*/  IMAD.MOV R29, RZ, RZ, -R29 ;  /* 0x000000ffff1d7224 */ /* 0x000fe400078e0a1d */
[----:B------:R-:W-:Y:S01]  /*1a90*/  @!P4 IMAD.IADD R28, R28, 0x1, -R45 ;  /* 0x000000011c1cc824 */ /* 0x000fe200078e0a2d */
[----:B------:R-:W-:Y:S01]  /*1aa0*/  ISETP.GE.AND P4, PT, R35, RZ, PT ;  /* 0x000000ff2300720c */ /* 0x000fe20003f86270 */
[----:B------:R-:W-:Y:S01]  /*1ab0*/  IMAD.HI.U32 R23, R6, R40, RZ ;  /* 0x0000002806177227 */ /* 0x000fe200078e00ff */
[----:B------:R-:W-:-:S03]  /*1ac0*/  IABS R35, R0 ;  /* 0x0000000000237213 */ /* 0x000fc60000000000 */
[C---:B------:R-:W-:Y:S02]  /*1ad0*/  IMAD R36, R45.reuse, R25, R36 ;  /* 0x000000192d247224 */ /* 0x040fe400078e0224 */
[----:B------:R-:W-:Y:S02]  /*1ae0*/  IMAD R38, R45, R29, R38 ;  /* 0x0000001d2d267224 */ /* 0x000fe400078e0226 */
[----:B------:R-:W-:-:S04]  /*1af0*/  IMAD.HI.U32 R25, R6, R41, RZ ;  /* 0x0000002906197227 */ /* 0x000fc800078e00ff */
[----:B------:R-:W-:-:S04]  /*1b00*/  IMAD.HI.U32 R29, R6, R33, RZ ;  /* 0x00000021061d7227 */ /* 0x000fc800078e00ff */
[----:B------:R-:W-:Y:S02]  /*1b10*/  IMAD.MOV R23, RZ, RZ, -R23 ;  /* 0x000000ffff177224 */ /* 0x000fe400078e0a17 */
[----:B------:R-:W-:-:S04]  /*1b20*/  IMAD.HI.U32 R31, R6, R43, RZ ;  /* 0x0000002b061f7227 */ /* 0x000fc800078e00ff */
[----:B------:R-:W-:Y:S01]  /*1b30*/  @!P5 IMAD.IADD R34, R34, 0x1, -R45 ;  /* 0x000000012222d824 */ /* 0x000fe200078e0a2d */
[C---:B------:R-:W-:Y:S01]  /*1b40*/  ISETP.GT.U32.AND P5, PT, R45.reuse, R36, PT ;  /* 0x000000242d00720c */ /* 0x040fe20003fa4070 */
[----:B------:R-:W-:Y:S02]  /*1b50*/  IMAD.MOV R42, RZ, RZ, -R25 ;  /* 0x000000ffff2a7224 */ /* 0x000fe400078e0a19 */
[----:B------:R-:W-:Y:S02]  /*1b60*/  IMAD.MOV R44, RZ, RZ, -R29 ;  /* 0x000000ffff2c7224 */ /* 0x000fe400078e0a1d */
[----:B------:R-:W-:Y:S02]  /*1b70*/  IMAD R40, R45, R23, R40 ;  /* 0x000000172d287224 */ /* 0x000fe400078e0228 */
[----:B------:R-:W-:Y:S02]  /*1b80*/  IMAD.MOV R46, RZ, RZ, -R31 ;  /* 0x000000ffff2e7224 */ /* 0x000fe400078e0a1f */
[----:B------:R-:W-:-:S02]  /*1b90*/  IMAD.MOV.U32 R23, RZ, RZ, R19 ;  /* 0x000000ffff177224 */ /* 0x000fc400078e0013 */
[----:B------:R-:W-:Y:S01]  /*1ba0*/  IMAD.MOV.U32 R25, RZ, RZ, R21 ;  /* 0x000000ffff197224 */ /* 0x000fe200078e0015 */
[----:B------:R-:W-:Y:S01]  /*1bb0*/  SHF.R.S32.HI R21, RZ, 0x1f, R156 ;  /* 0x0000001fff157819 */ /* 0x000fe2000001149c */
[----:B------:R-:W-:Y:S02]  /*1bc0*/  IMAD.MOV.U32 R29, RZ, RZ, R4 ;  /* 0x000000ffff1d7224 */ /* 0x000fe400078e0004 */
[----:B------:R-:W-:Y:S01]  /*1bd0*/  IMAD.MOV.U32 R31, RZ, RZ, R22 ;  /* 0x000000ffff1f7224 */ /* 0x000fe200078e0016 */
[----:B------:R-:W-:Y:S01]  /*1be0*/  LEA.HI R156, R21, R156, RZ, 0x7 ;  /* 0x0000009c159c7211 */ /* 0x000fe200078f38ff */
[----:B------:R-:W-:Y:S01]  /*1bf0*/  @!P0 IMAD.MOV R23, RZ, RZ, -R23 ;  /* 0x000000ffff178224 */ /* 0x000fe200078e0a17 */
[C---:B------:R-:W-:Y:S01]  /*1c00*/  ISETP.GT.U32.AND P0, PT, R45.reuse, R26, PT ;  /* 0x0000001a2d00720c */ /* 0x040fe20003f04070 */
        /* <DEDUP_REMOVED lines=8> */
[C---:B------:R-:W-:Y:S01]  /*1c90*/  IMAD R41, R45.reuse, R42, R41 ;  /* 0x0000002a2d297224 */ /* 0x040fe200078e0229 */
[----:B------:R-:W-:Y:S01]  /*1ca0*/  SHF.R.S32.HI R156, RZ, 0x7, R156 ;  /* 0x00000007ff9c7819 */ /* 0x000fe2000001149c */
[----:B------:R-:W-:Y:S01]  /*1cb0*/  @!P5 IMAD.IADD R36, R36, 0x1, -R45 ;  /* 0x000000012424d824 */ /* 0x000fe200078e0a2d */
[C---:B------:R-:W-:Y:S01]  /*1cc0*/  ISETP.GT.U32.AND P5, PT, R45.reuse, R34, PT ;  /* 0x000000222d00720c */ /* 0x040fe20003fa4070 */
[----:B------:R-:W-:-:S02]  /*1cd0*/  IMAD R42, R45, R44, R33 ;  /* 0x0000002c2d2a7224 */ /* 0x000fc400078e0221 */
[----:B------:R-:W-:Y:S01]  /*1ce0*/  IMAD.HI.U32 R6, R6, R35, RZ ;  /* 0x0000002306067227 */ /* 0x000fe200078e00ff */
[----:B------:R0:W-:Y:S03]  /*1cf0*/  STL [R1+0x39c], R156 ;  /* 0x00039c9c01007387 */ /* 0x0001e60000100800 */
[C---:B------:R-:W-:Y:S01]  /*1d00*/  IMAD R43, R45.reuse, R46, R43 ;  /* 0x0000002e2d2b7224 */ /* 0x040fe200078e022b */
[----:B------:R-:W-:Y:S01]  /*1d10*/  STL [R1+0x398], R158 ;  /* 0x0003989e01007387 */ /* 0x000fe20000100800 */
[--C-:B------:R-:W-:Y:S01]  /*1d20*/  @!P0 IMAD.IADD R26, R26, 0x1, -R45.reuse ;  /* 0x000000011a1a8824 */ /* 0x100fe200078e0a2d */
[----:B------:R-:W-:Y:S01]  /*1d30*/  ISETP.GT.U32.AND P0, PT, R45, R38, PT ;  /* 0x000000262d00720c */ /* 0x000fe20003f04070 */
[--C-:B------:R-:W-:Y:S01]  /*1d40*/  @!P3 IMAD.IADD R27, R27, 0x1, -R45.reuse ;  /* 0x000000011b1bb824 */ /* 0x100fe200078e0a2d */
[C---:B------:R-:W-:Y:S01]  /*1d50*/  ISETP.GT.U32.AND P3, PT, R45.reuse, R40, PT ;  /* 0x000000282d00720c */ /* 0x040fe20003f64070 */
[--C-:B------:R-:W-:Y:S01]  /*1d60*/  @!P1 IMAD.IADD R28, R28, 0x1, -R45.reuse ;  /* 0x000000011c1c9824 */ /* 0x100fe200078e0a2d */
[C---:B------:R-:W-:Y:S01]  /*1d70*/  ISETP.GT.U32.AND P1, PT, R45.reuse, R41, PT ;  /* 0x000000292d00720c */ /* 0x040fe20003f24070 */
[----:B------:R-:W-:Y:S01]  /*1d80*/  @!P2 IMAD.IADD R30, R30, 0x1, -R45 ;  /* 0x000000011e1ea824 */ /* 0x000fe200078e0a2d */
[----:B------:R-:W-:Y:S01]  /*1d90*/  ISETP.GT.U32.AND P2, PT, R45, R42, PT ;  /* 0x0000002a2d00720c */ /* 0x000fe20003f44070 */
[----:B------:R-:W-:-:S02]  /*1da0*/  IMAD.MOV R6, RZ, RZ, -R6 ;  /* 0x000000ffff067224 */ /* 0x000fc400078e0a06 */
[----:B------:R-:W-:Y:S01]  /*1db0*/  @!P4 IMAD.IADD R32, R32, 0x1, -R45 ;  /* 0x000000012020c824 */ /* 0x000fe200078e0a2d */
[C---:B------:R-:W-:Y:S01]  /*1dc0*/  ISETP.GT.U32.AND P4, PT, R45.reuse, R43, PT ;  /* 0x0000002b2d00720c */ /* 0x040fe20003f84070 */
[C---:B------:R-:W-:Y:S01]  /*1dd0*/  IMAD R19, R45.reuse, R6, R35 ;  /* 0x000000062d137224 */ /* 0x040fe200078e0223 */
[----:B------:R-:W-:Y:S01]  /*1de0*/  LOP3.LUT R6, RZ, R39, RZ, 0x33, !PT ;  /* 0x00000027ff067212 */ /* 0x000fe200078e33ff */
[--C-:B------:R-:W-:Y:S02]  /*1df0*/  @!P5 IMAD.IADD R34, R34, 0x1, -R45.reuse ;  /* 0x000000012222d824 */ /* 0x100fe400078e0a2d */
[----:B------:R-:W-:Y:S01]  /*1e00*/  @!P6 IMAD.MOV R24, RZ, RZ, -R24 ;  /* 0x000000ffff18e224 */ /* 0x000fe200078e0a18 */
[C---:B------:R-:W-:Y:S01]  /*1e10*/  ISETP.GT.U32.AND P5, PT, R45.reuse, R19, PT ;  /* 0x000000132d00720c */ /* 0x040fe20003fa4070 */
[--C-:B------:R-:W-:Y:S01]  /*1e20*/  @!P0 IMAD.IADD R38, R38, 0x1, -R45.reuse ;  /* 0x0000000126268824 */ /* 0x100fe200078e0a2d */
[----:B------:R-:W-:Y:S01]  /*1e30*/  ISETP.GT.U32.AND P6, PT, R45, R36, PT ;  /* 0x000000242d00720c */ /* 0x000fe20003fc4070 */
[--C-:B------:R-:W-:Y:S01]  /*1e40*/  @!P3 IMAD.IADD R40, R40, 0x1, -R45.reuse ;  /* 0x000000012828b824 */ /* 0x100fe200078e0a2d */
[----:B------:R-:W-:Y:S01]  /*1e50*/  ISETP.GE.AND P0, PT, R56, RZ, PT ;  /* 0x000000ff3800720c */ /* 0x000fe20003f06270 */
[--C-:B------:R-:W-:Y:S01]  /*1e60*/  @!P1 IMAD.IADD R41, R41, 0x1, -R45.reuse ;  /* 0x0000000129299824 */ /* 0x100fe200078e0a2d */
[----:B------:R-:W-:Y:S01]  /*1e70*/  ISETP.GE.AND P3, PT, R55, RZ, PT ;  /* 0x000000ff3700720c */ /* 0x000fe20003f66270 */
[--C-:B------:R-:W-:Y:S01]  /*1e80*/  @!P2 IMAD.IADD R42, R42, 0x1, -R45.reuse ;  /* 0x000000012a2aa824 */ /* 0x100fe200078e0a2d */
[----:B------:R-:W-:Y:S01]  /*1e90*/  ISETP.GE.AND P1, PT, R54, RZ, PT ;  /* 0x000000ff3600720c */ /* 0x000fe20003f26270 */
[----:B------:R-:W-:Y:S01]  /*1ea0*/  @!P4 IMAD.IADD R43, R43, 0x1, -R45 ;  /* 0x000000012b2bc824 */ /* 0x000fe200078e0a2d */
[----:B------:R-:W-:Y:S01]  /*1eb0*/  ISETP.GE.AND P2, PT, R53, RZ, PT ;  /* 0x000000ff3500720c */ /* 0x000fe20003f46270 */
[----:B------:R-:W-:Y:S01]  /*1ec0*/  IMAD.MOV.U32 R33, RZ, RZ, R27 ;  /* 0x000000ffff217224 */ /* 0x000fe200078e001b */
[----:B------:R-:W-:Y:S01]  /*1ed0*/  ISETP.GE.AND P4, PT, R37, RZ, PT ;  /* 0x000000ff2500720c */ /* 0x000fe20003f86270 */
[----:B------:R-:W-:Y:S01]  /*1ee0*/  @!P5 IMAD.IADD R19, R19, 0x1, -R45 ;  /* 0x000000011313d824 */ /* 0x000fe200078e0a2d */
[----:B------:R-:W-:Y:S01]  /*1ef0*/  ISETP.GT.U32.AND P5, PT, R45, R38, PT ;  /* 0x000000262d00720c */ /* 0x000fe20003fa4070 */
[----:B------:R-:W-:-:S02]  /*1f00*/  IMAD.MOV.U32 R35, RZ, RZ, R28 ;  /* 0x000000ffff237224 */ /* 0x000fc400078e001c */
[----:B------:R-:W-:Y:S02]  /*1f10*/  IMAD.MOV.U32 R37, RZ, RZ, R30 ;  /* 0x000000ffff257224 */ /* 0x000fe400078e001e */
[----:B------:R-:W-:Y:S01]  /*1f20*/  @!P6 IMAD.IADD R36, R36, 0x1, -R45 ;  /* 0x000000012424e824 */ /* 0x000fe200078e0a2d */
[----:B------:R-:W-:Y:S01]  /*1f30*/  ISETP.GE.AND P6, PT, R57, RZ, PT ;  /* 0x000000ff3900720c */ /* 0x000fe20003fc6270 */
        /* <DEDUP_REMOVED lines=9> */
[----:B------:R-:W-:Y:S01]  /*1fd0*/  ISETP.GT.U32.AND P4, PT, R45, R19, PT ;  /* 0x000000132d00720c */ /* 0x000fe20003f84070 */
[--C-:B------:R-:W-:Y:S01]  /*1fe0*/  @!P5 IMAD.IADD R38, R38, 0x1, -R45.reuse ;  /* 0x000000012626d824 */ /* 0x100fe200078e0a2d */
[----:B------:R-:W-:Y:S01]  /*1ff0*/  ISETP.GE.AND P5, PT, R51, RZ, PT ;  /* 0x000000ff3300720c */ /* 0x000fe20003fa6270 */
[----:B------:R-:W-:Y:S01]  /*2000*/  @!P6 IMAD.MOV R26, RZ, RZ, -R26 ;  /* 0x000000ffff1ae224 */ /* 0x000fe200078e0a1a */
[----:B------:R-:W-:Y:S01]  /*2010*/  ISETP.GE.AND P6, PT, R52, RZ, PT ;  /* 0x000000ff3400720c */ /* 0x000fe20003fc6270 */
[--C-:B------:R-:W-:Y:S01]  /*2020*/  @!P0 IMAD.IADD R40, R40, 0x1, -R45.reuse ;  /* 0x0000000128288824 */ /* 0x100fe200078e0a2d */
[----:B------:R-:W-:Y:S01]  /*2030*/  ISETP.GE.AND P0, PT, R50, RZ, PT ;  /* 0x000000ff3200720c */ /* 0x000fe20003f06270 */
        /* <DEDUP_REMOVED lines=8> */
[----:B------:R-:W-:Y:S01]  /*20c0*/  @!P5 IMAD.MOV R38, RZ, RZ, -R38 ;  /* 0x000000ffff26d224 */ /* 0x000fe200078e0a26 */
[----:B------:R-:W-:Y:S01]  /*20d0*/  ISETP.NE.AND P5, PT, R39, RZ, PT ;  /* 0x000000ff2700720c */ /* 0x000fe20003fa5270 */
[----:B------:R-:W-:Y:S01]  /*20e0*/  IMAD.MOV.U32 R39, RZ, RZ, R19 ;  /* 0x000000ffff277224 */ /* 0x000fe200078e0013 */
[----:B------:R-:W-:Y:S01]  /*20f0*/  CS2R R46, SRZ ;  /* 0x00000000002e7805 */ /* 0x000fe2000001ff00 */
[----:B------:R-:W-:Y:S01]  /*2100*/  IMAD R4, R160, UR13, RZ ;  /* 0x0000000da0047c24 */ /* 0x000fe2000f8e02ff */
[C---:B------:R-:W-:Y:S01]  /*2110*/  SEL R5, R6.reuse, R5, !P5 ;  /* 0x0000000506057207 */ /* 0x040fe20006800000 */
[----:B------:R-:W-:Y:S01]  /*2120*/  @!P6 IMAD.MOV R36, RZ, RZ, -R36 ;  /* 0x000000ffff24e224 */ /* 0x000fe200078e0a24 */
[----:B------:R-:W-:Y:S01]  /*2130*/  SEL R7, R6, R7, !P5 ;  /* 0x0000000706077207 */ /* 0x000fe20006800000 */
[----:B------:R-:W-:Y:S01]  /*2140*/  @!P0 IMAD.MOV R40, RZ, RZ, -R40 ;  /* 0x000000ffff288224 */ /* 0x000fe200078e0a28 */
[----:B------:R-:W-:Y:S01]  /*2150*/  IADD3 R45, P6, R4, UR4, RZ ;  /* 0x00000004042d7c10 */ /* 0x000fe2000ffde0ff */
[----:B------:R-:W-:Y:S01]  /*2160*/  @!P3 IMAD.MOV R41, RZ, RZ, -R41 ;  /* 0x000000ffff29b224 */ /* 0x000fe200078e0a29 */
[C---:B------:R-:W-:Y:S01]  /*2170*/  SEL R8, R6.reuse, R8, !P5 ;  /* 0x0000000806087207 */ /* 0x040fe20006800000 */
[----:B------:R-:W-:Y:S01]  /*2180*/  @!P1 IMAD.MOV R42, RZ, RZ, -R42 ;  /* 0x000000ffff2a9224 */ /* 0x000fe200078e0a2a */
[C---:B------:R-:W-:Y:S01]  /*2190*/  SEL R9, R6.reuse, R9, !P5 ;  /* 0x0000000906097207 */ /* 0x040fe20006800000 */
[----:B------:R-:W-:Y:S01]  /*21a0*/  @!P2 IMAD.MOV R43, RZ, RZ, -R43 ;  /* 0x000000ffff2ba224 */ /* 0x000fe200078e0a2b */
[C---:B------:R-:W-:Y:S01]  /*21b0*/  SEL R10, R6.reuse, R10, !P5 ;  /* 0x0000000a060a7207 */ /* 0x040fe20006800000 */
[----:B------:R-:W-:Y:S01]  /*21c0*/  @!P4 IMAD.MOV R39, RZ, RZ, -R39 ;  /* 0x000000ffff27c224 */ /* 0x000fe200078e0a27 */
[C---:B------:R-:W-:Y:S01]  /*21d0*/  SEL R11, R6.reuse, R11, !P5 ;  /* 0x0000000b060b7207 */ /* 0x040fe20006800000 */
[----:B------:R-:W-:Y:S01]  /*21e0*/  ULDC UR4, c[0x0][0x234] ;  /* 0x00008d0000047ab9 */ /* 0x000fe20000000800 */
[C---:B------:R-:W-:Y:S01]  /*21f0*/  SEL R12, R6.reuse, R12, !P5 ;  /* 0x0000000c060c7207 */ /* 0x040fe20006800000 */
[----:B------:R-:W-:Y:S01]  /*2200*/  IMAD R3, R3, UR4, RZ ;  /* 0x0000000403037c24 */ /* 0x000fe2000f8e02ff */
[----:B------:R-:W-:Y:S01]  /*2210*/  SEL R13, R6, R13, !P5 ;  /* 0x0000000d060d7207 */ /* 0x000fe20006800000 */
[----:B------:R-:W-:Y:S01]  /*2220*/  IMAD R249, R2, 0x75, RZ ;  /* 0x0000007502f97824 */ /* 0x000fe200078e02ff */
        /* <DEDUP_REMOVED lines=48> */
[----:B------:R-:W-:Y:S01]  /*2530*/  LEA.HI.X.SX32 R39, R4, UR5, 0x1, P6 ;  /* 0x0000000504277c11 */ /* 0x000fe2000b0f0eff */
[----:B------:R-:W-:Y:S01]  /*2540*/  ULDC UR5, c[0x0][0x240] ;  /* 0x0000900000057ab9 */ /* 0x000fe20000000800 */
[----:B------:R-:W-:Y:S01]  /*2550*/  IMAD R124, R2, 0x58, RZ ;  /* 0x00000058027c7824 */ /* 0x000fe200078e02ff */
[----:B------:R-:W-:Y:S01]  /*2560*/  UMOV UR4, URZ ;  /* 0x0000003f00047c82 */ /* 0x000fe20008000000 */
[----:B------:R-:W-:Y:S01]  /*2570*/  IMAD R10, R10, UR5, RZ ;  /* 0x000000050a0a7c24 */ /* 0x000fe2000f8e02ff */
[----:B------:R-:W-:Y:S01]  /*2580*/  USHF.L.U32 UR13, UR13, 0x7, URZ ;  /* 0x000000070d0d7899 */ /* 0x000fe2000800063f */
[----:B------:R-:W-:Y:S01]  /*2590*/  IMAD R8, R8, UR5, RZ ;  /* 0x0000000508087c24 */ /* 0x000fe2000f8e02ff */
[----:B------:R-:W-:Y:S01]  /*25a0*/  CS2R R48, SRZ ;  /* 0x0000000000307805 */ /* 0x000fe2000001ff00 */
[----:B------:R-:W-:Y:S01]  /*25b0*/  IMAD R5, R5, UR5, RZ ;  /* 0x0000000505057c24 */ /* 0x000fe2000f8e02ff */
[-C--:B------:R-:W-:Y:S01]  /*25c0*/  IADD3 R58, P1, R10, R45.reuse, RZ ;  /* 0x0000002d0a3a7210 */ /* 0x080fe20007f3e0ff */
[----:B------:R-:W-:Y:S01]  /*25d0*/  IMAD R9, R9, UR5, RZ ;  /* 0x0000000509097c24 */ /* 0x000fe2000f8e02ff */
[-C--:B------:R-:W-:Y:S01]  /*25e0*/  IADD3 R56, P3, R8, R45.reuse, RZ ;  /* 0x0000002d08387210 */ /* 0x080fe20007f7e0ff */
[----:B------:R-:W-:Y:S01]  /*25f0*/  IMAD R11, R11, UR5, RZ ;  /* 0x000000050b0b7c24 */ /* 0x000fe2000f8e02ff */
[----:B------:R-:W-:Y:S01]  /*2600*/  CS2R R50, SRZ ;  /* 0x0000000000327805 */ /* 0x000fe2000001ff00 */
[----:B------:R-:W-:Y:S01]  /*2610*/  IMAD R7, R7, UR5, RZ ;  /* 0x0000000507077c24 */ /* 0x000fe2000f8e02ff */
[-C--:B------:R-:W-:Y:S01]  /*2620*/  IADD3 R57, P2, R9, R45.reuse, RZ ;  /* 0x0000002d09397210 */ /* 0x080fe20007f5e0ff */
[----:B------:R-:W-:Y:S01]  /*2630*/  IMAD R20, R19, UR5, RZ ;  /* 0x0000000513147c24 */ /* 0x000fe2000f8e02ff */
[----:B------:R-:W-:Y:S01]  /*2640*/  IADD3 R59, P0, R11, R45, RZ ;  /* 0x0000002d0b3b7210 */ /* 0x000fe20007f1e0ff */
[----:B------:R-:W-:Y:S01]  /*2650*/  IMAD R16, R15, UR5, RZ ;  /* 0x000000050f107c24 */ /* 0x000fe2000f8e02ff */
[----:B------:R-:W-:Y:S01]  /*2660*/  LEA.HI.X.SX32 R19, R9, R39, 0x1, P2 ;  /* 0x0000002709137211 */ /* 0x000fe200010f0eff */
[----:B------:R-:W-:Y:S01]  /*2670*/  IMAD R26, R22, UR5, RZ ;  /* 0x00000005161a7c24 */ /* 0x000fe2000f8e02ff */
[----:B------:R-:W-:Y:S01]  /*2680*/  IADD3 R22, P5, R5, R45, RZ ;  /* 0x0000002d05167210 */ /* 0x000fe20007fbe0ff */
[----:B------:R-:W-:Y:S01]  /*2690*/  IMAD R24, R21, UR5, RZ ;  /* 0x0000000515187c24 */ /* 0x000fe2000f8e02ff */
[-C--:B------:R-:W-:Y:S01]  /*26a0*/  LEA.HI.X.SX32 R21, R10, R39.reuse, 0x1, P1 ;  /* 0x000000270a157211 */ /* 0x080fe200008f0eff */
[----:B------:R-:W-:Y:S01]  /*26b0*/  IMAD R18, R17, UR5, RZ ;  /* 0x0000000511127c24 */ /* 0x000fe2000f8e02ff */
[----:B------:R-:W-:Y:S01]  /*26c0*/  LEA.HI.X.SX32 R17, R8, R39, 0x1, P3 ;  /* 0x0000002708117211 */ /* 0x000fe200018f0eff */
[----:B------:R-:W-:Y:S01]  /*26d0*/  IMAD R25, R23, UR5, RZ ;  /* 0x0000000517197c24 */ /* 0x000fe2000f8e02ff */
[-C--:B------:R-:W-:Y:S01]  /*26e0*/  IADD3 R23, P4, R7, R45.reuse, RZ ;  /* 0x0000002d07177210 */ /* 0x080fe20007f9e0ff */
[----:B------:R-:W-:Y:S01]  /*26f0*/  IMAD R14, R14, UR5, RZ ;  /* 0x000000050e0e7c24 */ /* 0x000fe2000f8e02ff */
[-C--:B------:R-:W-:Y:S01]  /*2700*/  IADD3 R65, P1, R20, R45.reuse, RZ ;  /* 0x0000002d14417210 */ /* 0x080fe20007f3e0ff */
[----:B------:R-:W-:Y:S01]  /*2710*/  IMAD R28, R28, UR5, RZ ;  /* 0x000000051c1c7c24 */ /* 0x000fe2000f8e02ff */
[----:B------:R-:W-:Y:S01]  /*2720*/  IADD3 R63, P3, R16, R45, RZ ;  /* 0x0000002d103f7210 */ /* 0x000fe20007f7e0ff */
[----:B------:R-:W-:Y:S01]  /*2730*/  IMAD R4, R13, UR5, RZ ;  /* 0x000000050d047c24 */ /* 0x000fe2000f8e02ff */
[-C--:B------:R-:W-:Y:S01]  /*2740*/  LEA.HI.X.SX32 R13, R5, R39.reuse, 0x1, P5 ;  /* 0x00000027050d7211 */ /* 0x080fe200028f0eff */
[----:B------:R-:W-:Y:S01]  /*2750*/  IMAD R29, R29, UR5, RZ ;  /* 0x000000051d1d7c24 */ /* 0x000fe2000f8e02ff */
[-C--:B------:R-:W-:Y:S01]  /*2760*/  LEA.HI.X.SX32 R5, R11, R39.reuse, 0x1, P0 ;  /* 0x000000270b057211 */ /* 0x080fe200000f0eff */
[----:B------:R-:W-:Y:S01]  /*2770*/  IMAD R31, R31, UR5, RZ ;  /* 0x000000051f1f7c24 */ /* 0x000fe2000f8e02ff */
[----:B------:R-:W-:Y:S01]  /*2780*/  LEA.HI.X.SX32 R15, R7, R39, 0x1, P4 ;  /* 0x00000027070f7211 */ /* 0x000fe200020f0eff */
[----:B------:R-:W-:Y:S01]  /*2790*/  IMAD R27, R27, UR5, RZ ;  /* 0x000000051b1b7c24 */ /* 0x000fe2000f8e02ff */
[----:B------:R-:W-:Y:S01]  /*27a0*/  IADD3 R64, P2, R18, R45, RZ ;  /* 0x0000002d12407210 */ /* 0x000fe20007f5e0ff */
[----:B------:R-:W-:Y:S01]  /*27b0*/  IMAD R36, R36, UR5, RZ ;  /* 0x0000000524247c24 */ /* 0x000fe2000f8e02ff */
[----:B------:R-:W-:Y:S01]  /*27c0*/  LEA.HI.X.SX32 R11, R20, R39, 0x1, P1 ;  /* 0x00000027140b7211 */ /* 0x000fe200008f0eff */
[----:B------:R-:W-:Y:S01]  /*27d0*/  IMAD R12, R12, UR5, RZ ;  /* 0x000000050c0c7c24 */ /* 0x000fe2000f8e02ff */
[----:B------:R-:W-:Y:S01]  /*27e0*/  IADD3 R62, P4, R14, R45, RZ ;  /* 0x0000002d0e3e7210 */ /* 0x000fe20007f9e0ff */
        /* <DEDUP_REMOVED lines=23> */
[----:B------:R-:W-:Y:S01]  /*2960*/  IADD3 R60, P6, R12, R45, RZ ;  /* 0x0000002d0c3c7210 */ /* 0x000fe20007fde0ff */
[----:B------:R-:W-:Y:S01]  /*2970*/  IMAD R122, R2, 0x57, RZ ;  /* 0x00000057027a7824 */ /* 0x000fe200078e02ff */
[----:B------:R-:W-:Y:S01]  /*2980*/  LEA.HI.X.SX32 R7, R4, R39, 0x1, P5 ;  /* 0x0000002704077211 */ /* 0x000fe200028f0eff */
[----:B------:R-:W-:Y:S01]  /*2990*/  IMAD R120, R2, 0x56, RZ ;  /* 0x0000005602787824 */ /* 0x000fe200078e02ff */
[-C--:B------:R-:W-:Y:S01]  /*29a0*/  IADD3 R212, P3, R32, R45.reuse, RZ ;  /* 0x0000002d20d47210 */ /* 0x080fe20007f7e0ff */
[----:B------:R-:W-:Y:S01]  /*29b0*/  IMAD R118, R2, 0x55, RZ ;  /* 0x0000005502767824 */ /* 0x000fe200078e02ff */
[----:B------:R-:W-:Y:S01]  /*29c0*/  IADD3 R68, P5, R26, R45, RZ ;  /* 0x0000002d1a447210 */ /* 0x000fe20007fbe0ff */
[C---:B------:R-:W-:Y:S01]  /*29d0*/  IMAD R116, R2.reuse, 0x54, RZ ;  /* 0x0000005402747824 */ /* 0x040fe200078e02ff */
[-C--:B------:R-:W-:Y:S01]  /*29e0*/  LEA.HI.X.SX32 R199, R31, R39.reuse, 0x1, P2 ;  /* 0x000000271fc77211 */ /* 0x080fe200010f0eff */
[C---:B------:R-:W-:Y:S01]  /*29f0*/  IMAD R114, R2.reuse, 0x53, RZ ;  /* 0x0000005302727824 */ /* 0x040fe200078e02ff */
[----:B------:R-:W-:Y:S01]  /*2a00*/  LEA.HI.X.SX32 R18, R27, R39, 0x1, P4 ;  /* 0x000000271b127211 */ /* 0x000fe200020f0eff */
[----:B------:R-:W-:Y:S01]  /*2a10*/  IMAD R112, R2, 0x52, RZ ;  /* 0x0000005202707824 */ /* 0x000fe200078e02ff */
[----:B------:R-:W-:Y:S01]  /*2a20*/  IADD3 R214, P2, R34, R45, RZ ;  /* 0x0000002d22d67210 */ /* 0x000fe20007f5e0ff */
[----:B------:R-:W-:Y:S01]  /*2a30*/  IMAD R110, R2, 0x51, RZ ;  /* 0x00000051026e7824 */ /* 0x000fe200078e02ff */
[-C--:B------:R-:W-:Y:S01]  /*2a40*/  LEA.HI.X.SX32 R215, R36, R39.reuse, 0x1, P1 ;  /* 0x0000002724d77211 */ /* 0x080fe200008f0eff */
[----:B------:R-:W-:Y:S01]  /*2a50*/  IMAD R108, R2, 0x50, RZ ;  /* 0x00000050026c7824 */ /* 0x000fe200078e02ff */
[----:B------:R-:W-:Y:S01]  /*2a60*/  LEA.HI.X.SX32 R6, R12, R39, 0x1, P6 ;  /* 0x000000270c067211 */ /* 0x000fe200030f0eff */
[C---:B------:R-:W-:Y:S01]  /*2a70*/  IMAD R106, R2.reuse, 0x4f, RZ ;  /* 0x0000004f026a7824 */ /* 0x040fe200078e02ff */
[----:B------:R-:W-:Y:S01]  /*2a80*/  IADD3 R210, P4, R37, R45, RZ ;  /* 0x0000002d25d27210 */ /* 0x000fe20007f9e0ff */
[----:B------:R-:W-:Y:S01]  /*2a90*/  IMAD R104, R2, 0x4e, RZ ;  /* 0x0000004e02687824 */ /* 0x000fe200078e02ff */
[----:B------:R-:W-:Y:S01]  /*2aa0*/  LEA.HI.X.SX32 R211, R32, R39, 0x1, P3 ;  /* 0x0000002720d37211 */ /* 0x000fe200018f0eff */
[C---:B------:R-:W-:Y:S01]  /*2ab0*/  IMAD R102, R2.reuse, 0x4d, RZ ;  /* 0x0000004d02667824 */ /* 0x040fe200078e02ff */
[----:B------:R-:W-:Y:S01]  /*2ac0*/  IADD3 R70, P1, R3, UR6, RZ ;  /* 0x0000000603467c10 */ /* 0x000fe2000ff3e0ff */
[C---:B------:R-:W-:Y:S01]  /*2ad0*/  IMAD R100, R2.reuse, 0x4c, RZ ;  /* 0x0000004c02647824 */ /* 0x040fe200078e02ff */
[----:B------:R-:W-:Y:S01]  /*2ae0*/  IADD3 R67, P6, R25, R45, RZ ;  /* 0x0000002d19437210 */ /* 0x000fe20007fde0ff */
[----:B------:R-:W-:Y:S01]  /*2af0*/  IMAD R98, R2, 0x4b, RZ ;  /* 0x0000004b02627824 */ /* 0x000fe200078e02ff */
[----:B------:R-:W-:Y:S01]  /*2b00*/  LEA.HI.X.SX32 R16, R26, R39, 0x1, P5 ;  /* 0x000000271a107211 */ /* 0x000fe200028f0eff */
[C---:B------:R-:W-:Y:S01]  /*2b10*/  IMAD R96, R2.reuse, 0x4a, RZ ;  /* 0x0000004a02607824 */ /* 0x040fe200078e02ff */
[-C--:B------:R-:W-:Y:S01]  /*2b20*/  IADD3 R226, P3, R43, R45.reuse, RZ ;  /* 0x0000002d2be27210 */ /* 0x080fe20007f7e0ff */
[C---:B------:R-:W-:Y:S01]  /*2b30*/  IMAD R94, R2.reuse, 0x49, RZ ;  /* 0x00000049025e7824 */ /* 0x040fe200078e02ff */
[-C--:B------:R-:W-:Y:S01]  /*2b40*/  IADD3 R208, P5, R35, R45.reuse, RZ ;  /* 0x0000002d23d07210 */ /* 0x080fe20007fbe0ff */
[----:B------:R-:W-:Y:S01]  /*2b50*/  IMAD R92, R2, 0x48, RZ ;  /* 0x00000048025c7824 */ /* 0x000fe200078e02ff */
[----:B------:R-:W-:Y:S01]  /*2b60*/  IADD3 R66, P0, R24, R45, RZ ;  /* 0x0000002d18427210 */ /* 0x000fe20007f1e0ff */
[----:B------:R-:W-:Y:S01]  /*2b70*/  IMAD R90, R2, 0x47, RZ ;  /* 0x00000047025a7824 */ /* 0x000fe200078e02ff */
[-C--:B------:R-:W-:Y:S01]  /*2b80*/  LEA.HI.X.SX32 R213, R34, R39.reuse, 0x1, P2 ;  /* 0x0000002722d57211 */ /* 0x080fe200010f0eff */
[C---:B------:R-:W-:Y:S01]  /*2b90*/  IMAD R88, R2.reuse, 0x46, RZ ;  /* 0x0000004602587824 */ /* 0x040fe200078e02ff */
[----:B------:R-:W-:Y:S01]  /*2ba0*/  LEA.HI.X.SX32 R209, R37, R39, 0x1, P4 ;  /* 0x0000002725d17211 */ /* 0x000fe200020f0eff */
[C---:B------:R-:W-:Y:S01]  /*2bb0*/  IMAD R86, R2.reuse, 0x45, RZ ;  /* 0x0000004502567824 */ /* 0x040fe200078e02ff */
[----:B------:R-:W-:Y:S01]  /*2bc0*/  IADD3 R228, P2, R227, R45, RZ ;  /* 0x0000002de3e47210 */ /* 0x000fe20007f5e0ff */
[C---:B------:R-:W-:Y:S01]  /*2bd0*/  IMAD R84, R2.reuse, 0x44, RZ ;  /* 0x0000004402547824 */ /* 0x040fe200078e02ff */
[----:B------:R-:W-:Y:S01]  /*2be0*/  LEA.HI.X.SX32 R4, R3, UR7, 0x1, P1 ;  /* 0x0000000703047c11 */ /* 0x000fe200088f0eff */
[C---:B------:R-:W-:Y:S01]  /*2bf0*/  IMAD R82, R2.reuse, 0x43, RZ ;  /* 0x0000004302527824 */ /* 0x040fe200078e02ff */
[----:B------:R-:W-:Y:S01]  /*2c00*/  LEA.HI.X.SX32 R14, R25, R39, 0x1, P6 ;  /* 0x00000027190e7211 */ /* 0x000fe200030f0eff */
[----:B------:R-:W-:Y:S01]  /*2c10*/  IMAD R80, R2, 0x42, RZ ;  /* 0x0000004202507824 */ /* 0x000fe200078e02ff */
[----:B------:R-:W-:Y:S01]  /*2c20*/  IADD3 R224, P4, R42, R45, RZ ;  /* 0x0000002d2ae07210 */ /* 0x000fe20007f9e0ff */
[C---:B------:R-:W-:Y:S01]  /*2c30*/  IMAD R78, R2.reuse, 0x41, RZ ;  /* 0x00000041024e7824 */ /* 0x040fe200078e02ff */
[----:B------:R-:W-:Y:S01]  /*2c40*/  LEA.HI.X.SX32 R225, R43, R39, 0x1, P3 ;  /* 0x000000272be17211 */ /* 0x000fe200018f0eff */
[C---:B------:R-:W-:Y:S01]  /*2c50*/  IMAD.SHL.U32 R76, R2.reuse, 0x40, RZ ;  /* 0x00000040024c7824 */ /* 0x040fe200078e00ff */
[-C--:B------:R-:W-:Y:S01]  /*2c60*/  IADD3 R240, P1, R239, R70.reuse, RZ ;  /* 0x00000046eff07210 */ /* 0x080fe20007f3e0ff */
[C---:B------:R-:W-:Y:S01]  /*2c70*/  IMAD R74, R2.reuse, 0x3f, RZ ;  /* 0x0000003f024a7824 */ /* 0x040fe200078e02ff */
[----:B------:R-:W-:Y:S01]  /*2c80*/  IADD3 R206, P6, R33, R45, RZ ;  /* 0x0000002d21ce7210 */ /* 0x000fe20007fde0ff */
[C---:B------:R-:W-:Y:S01]  /*2c90*/  IMAD R72, R2.reuse, 0x3e, RZ ;  /* 0x0000003e02487824 */ /* 0x040fe200078e02ff */
[-C--:B------:R-:W-:Y:S01]  /*2ca0*/  LEA.HI.X.SX32 R207, R35, R39.reuse, 0x1, P5 ;  /* 0x0000002723cf7211 */ /* 0x080fe200028f0eff */
[C---:B------:R-:W-:Y:S01]  /*2cb0*/  IMAD R54, R2.reuse, 0x3d, RZ ;  /* 0x0000003d02367824 */ /* 0x040fe200078e02ff */
[-C--:B------:R-:W-:Y:S01]  /*2cc0*/  IADD3 R230, P3, R229, R70.reuse, RZ ;  /* 0x00000046e5e67210 */ /* 0x080fe20007f7e0ff */
[----:B------:R-:W-:Y:S01]  /*2cd0*/  IMAD R36, R2, 0x3b, RZ ;  /* 0x0000003b02247824 */ /* 0x000fe200078e02ff */
[----:B------:R-:W-:Y:S01]  /*2ce0*/  LEA.HI.X.SX32 R12, R24, R39, 0x1, P0 ;  /* 0x00000027180c7211 */ /* 0x000fe200000f0eff */
[C---:B------:R-:W-:Y:S01]  /*2cf0*/  IMAD R34, R2.reuse, 0x3a, RZ ;  /* 0x0000003a02227824 */ /* 0x040fe200078e02ff */
[-C--:B------:R-:W-:Y:S01]  /*2d00*/  IADD3 R222, P5, R41, R45.reuse, RZ ;  /* 0x0000002d29de7210 */ /* 0x080fe20007fbe0ff */
[----:B------:R-:W-:Y:S01]  /*2d10*/  IMAD R32, R2, 0x39, RZ ;  /* 0x0000003902207824 */ /* 0x000fe200078e02ff */
[----:B------:R-:W-:Y:S01]  /*2d20*/  IADD3 R204, P0, R30, R45, RZ ;  /* 0x0000002d1ecc7210 */ /* 0x000fe20007f1e0ff */
[C---:B------:R-:W-:Y:S01]  /*2d30*/  IMAD R28, R2.reuse, 0x37, RZ ;  /* 0x00000037021c7824 */ /* 0x040fe200078e02ff */
[-C--:B------:R-:W-:Y:S01]  /*2d40*/  LEA.HI.X.SX32 R227, R227, R39.reuse, 0x1, P2 ;  /* 0x00000027e3e37211 */ /* 0x080fe200010f0eff */
[----:B------:R-:W-:Y:S01]  /*2d50*/  IMAD R26, R2, 0x36, RZ ;  /* 0x00000036021a7824 */ /* 0x000fe200078e02ff */
[-C--:B------:R-:W-:Y:S01]  /*2d60*/  LEA.HI.X.SX32 R223, R42, R39.reuse, 0x1, P4 ;  /* 0x000000272adf7211 */ /* 0x080fe200020f0eff */
[C---:B------:R-:W-:Y:S01]  /*2d70*/  IMAD R24, R2.reuse, 0x35, RZ ;  /* 0x0000003502187824 */ /* 0x040fe200078e02ff */
[----:B------:R-:W-:Y:S01]  /*2d80*/  IADD3 R242, P2, R241, R70, RZ ;  /* 0x00000046f1f27210 */ /* 0x000fe20007f5e0ff */
[C---:B------:R-:W-:Y:S01]  /*2d90*/  IMAD R25, R2.reuse, 0x34, RZ ;  /* 0x0000003402197824 */ /* 0x040fe200078e02ff */
[----:B------:R-:W-:Y:S01]  /*2da0*/  LEA.HI.X.SX32 R239, R239, R4, 0x1, P1 ;  /* 0x00000004efef7211 */ /* 0x000fe200008f0eff */
[C---:B------:R-:W-:Y:S01]  /*2db0*/  IMAD R27, R2.reuse, 0x33, RZ ;  /* 0x00000033021b7824 */ /* 0x040fe200078e02ff */
[----:B------:R-:W-:Y:S01]  /*2dc0*/  LEA.HI.X.SX32 R205, R33, R39, 0x1, P6 ;  /* 0x0000002721cd7211 */ /* 0x000fe200030f0eff */
[C---:B------:R-:W-:Y:S01]  /*2dd0*/  IMAD R29, R2.reuse, 0x32, RZ ;  /* 0x00000032021d7824 */ /* 0x040fe200078e02ff */
[----:B------:R-:W-:Y:S01]  /*2de0*/  IADD3 R232, P4, R231, R70, RZ ;  /* 0x00000046e7e87210 */ /* 0x000fe20007f9e0ff */
[C---:B------:R-:W-:Y:S01]  /*2df0*/  IMAD R31, R2.reuse, 0x31, RZ ;  /* 0x00000031021f7824 */ /* 0x040fe200078e02ff */
[----:B------:R-:W-:Y:S01]  /*2e00*/  LEA.HI.X.SX32 R229, R229, R4, 0x1, P3 ;  /* 0x00000004e5e57211 */ /* 0x000fe200018f0eff */
[C---:B------:R-:W-:Y:S01]  /*2e10*/  IMAD R33, R2.reuse, 0x30, RZ ;  /* 0x0000003002217824 */ /* 0x040fe200078e02ff */
[-C--:B0-----:R-:W-:Y:S01]  /*2e20*/  IADD3 R156, P1, R179, R70.reuse, RZ ;  /* 0x00000046b39c7210 */ /* 0x081fe20007f3e0ff */
[----:B------:R-:W-:Y:S01]  /*2e30*/  IMAD R35, R2, 0x2f, RZ ;  /* 0x0000002f02237824 */ /* 0x000fe200078e02ff */
[----:B------:R-:W-:Y:S01]  /*2e40*/  IADD3 R220, P6, R40, R45, RZ ;  /* 0x0000002d28dc7210 */ /* 0x000fe20007fde0ff */
[C---:B------:R-:W-:Y:S01]  /*2e50*/  IMAD R37, R2.reuse, 0x2e, RZ ;  /* 0x0000002e02257824 */ /* 0x040fe200078e02ff */
[-C--:B------:R-:W-:Y:S01]  /*2e60*/  LEA.HI.X.SX32 R221, R41, R39.reuse, 0x1, P5 ;  /* 0x0000002729dd7211 */ /* 0x080fe200028f0eff */
[----:B------:R0:W-:Y:S01]  /*2e70*/  STL [R1+0x4], R156 ;  /* 0x0000049c01007387 */ /* 0x0001e20000100800 */
[-C--:B------:R-:W-:Y:S01]  /*2e80*/  IADD3 R244, P3, R243, R70.reuse, RZ ;  /* 0x00000046f3f47210 */ /* 0x080fe20007f7e0ff */
[----:B------:R-:W-:Y:S01]  /*2e90*/  IMAD R55, R2, 0x2c, RZ ;  /* 0x0000002c02377824 */ /* 0x000fe200078e02ff */
[----:B------:R-:W-:Y:S01]  /*2ea0*/  LEA.HI.X.SX32 R203, R30, R39, 0x1, P0 ;  /* 0x000000271ecb7211 */ /* 0x000fe200000f0eff */
[C---:B------:R-:W-:Y:S01]  /*2eb0*/  IMAD R30, R2.reuse, 0x38, RZ ;  /* 0x00000038021e7824 */ /* 0x040fe200078e02ff */
[----:B------:R-:W-:Y:S01]  /*2ec0*/  IADD3 R234, P5, R233, R70, RZ ;  /* 0x00000046e9ea7210 */ /* 0x000fe20007fbe0ff */
[----:B------:R-:W-:Y:S01]  /*2ed0*/  IMAD R73, R2, 0x2b, RZ ;  /* 0x0000002b02497824 */ /* 0x000fe200078e02ff */
[----:B------:R-:W-:Y:S01]  /*2ee0*/  IADD3 R218, P0, R38, R45, RZ ;  /* 0x0000002d26da7210 */ /* 0x000fe20007f1e0ff */
[C---:B------:R-:W-:Y:S01]  /*2ef0*/  IMAD R75, R2.reuse, 0x2a, RZ ;  /* 0x0000002a024b7824 */ /* 0x040fe200078e02ff */
[-C--:B------:R-:W-:Y:S01]  /*2f00*/  LEA.HI.X.SX32 R241, R241, R4.reuse, 0x1, P2 ;  /* 0x00000004f1f17211 */ /* 0x080fe200010f0eff */
[C---:B------:R-:W-:Y:S01]  /*2f10*/  IMAD R77, R2.reuse, 0x29, RZ ;  /* 0x00000029024d7824 */ /* 0x040fe200078e02ff */
[----:B------:R-:W-:Y:S01]  /*2f20*/  LEA.HI.X.SX32 R231, R231, R4, 0x1, P4 ;  /* 0x00000004e7e77211 */ /* 0x000fe200020f0eff */
[C---:B------:R-:W-:Y:S01]  /*2f30*/  IMAD R79, R2.reuse, 0x28, RZ ;  /* 0x00000028024f7824 */ /* 0x040fe200078e02ff */
[-C--:B------:R-:W-:Y:S01]  /*2f40*/  IADD3 R160, P2, R177, R70.reuse, RZ ;  /* 0x00000046b1a07210 */ /* 0x080fe20007f5e0ff */
[----:B------:R-:W-:Y:S01]  /*2f50*/  IMAD R81, R2, 0x27, RZ ;  /* 0x0000002702517824 */ /* 0x000fe200078e02ff */
[-C--:B------:R-:W-:Y:S01]  /*2f60*/  LEA.HI.X.SX32 R219, R40, R39.reuse, 0x1, P6 ;  /* 0x0000002728db7211 */ /* 0x080fe200030f0eff */
[C---:B------:R-:W-:Y:S01]  /*2f70*/  IMAD R83, R2.reuse, 0x26, RZ ;  /* 0x0000002602537824 */ /* 0x040fe200078e02ff */
[----:B------:R-:W-:Y:S01]  /*2f80*/  IADD3 R246, P4, R245, R70, RZ ;  /* 0x00000046f5f67210 */ /* 0x000fe20007f9e0ff */
[----:B------:R1:W-:Y:S01]  /*2f90*/  STL [R1+0xc], R160 ;  /* 0x00000ca001007387 */ /* 0x0003e20000100800 */
        /* <DEDUP_REMOVED lines=8> */
[----:B------:R-:W-:Y:S01]  /*3020*/  LEA.HI.X.SX32 R217, R38, R39, 0x1, P0 ;  /* 0x0000002726d97211 */ /* 0x000fe200000f0eff */
[C---:B------:R-:W-:Y:S01]  /*3030*/  IMAD R38, R2.reuse, 0x3c, RZ ;  /* 0x0000003c02267824 */ /* 0x040fe200078e02ff */
[-C--:B------:R-:W-:Y:S01]  /*3040*/  IADD3 R248, P5, R247, R70.reuse, RZ ;  /* 0x00000046f7f87210 */ /* 0x080fe20007fbe0ff */
[----:B------:R0:W-:Y:S01]  /*3050*/  STL [R1+0x14], R156 ;  /* 0x0000149c01007387 */ /* 0x0001e20000100800 */
[----:B------:R-:W-:Y:S01]  /*3060*/  IADD3 R238, P0, R237, R70, RZ ;  /* 0x00000046edee7210 */ /* 0x000fe20007f1e0ff */
[C---:B------:R-:W-:Y:S01]  /*3070*/  IMAD R39, R2.reuse, 0x2d, RZ ;  /* 0x0000002d02277824 */ /* 0x040fe200078e02ff */
[-C--:B------:R-:W-:Y:S01]  /*3080*/  LEA.HI.X.SX32 R245, R245, R4.reuse, 0x1, P4 ;  /* 0x00000004f5f57211 */ /* 0x080fe200020f0eff */
[C---:B------:R-:W-:Y:S01]  /*3090*/  IMAD R93, R2.reuse, 0x21, RZ ;  /* 0x00000021025d7824 */ /* 0x040fe200078e02ff */
[----:B------:R-:W-:Y:S01]  /*30a0*/  LEA.HI.X.SX32 R235, R235, R4, 0x1, P6 ;  /* 0x00000004ebeb7211 */ /* 0x000fe200030f0eff */
[C---:B------:R-:W-:Y:S01]  /*30b0*/  IMAD.SHL.U32 R95, R2.reuse, 0x20, RZ ;  /* 0x00000020025f7824 */ /* 0x040fe200078e00ff */
[-C--:B-1----:R-:W-:Y:S01]  /*30c0*/  IADD3 R160, P4, R173, R70.reuse, RZ ;  /* 0x00000046ada07210 */ /* 0x082fe20007f9e0ff */
[C---:B------:R-:W-:Y:S01]  /*30d0*/  IMAD R97, R2.reuse, 0x1f, RZ ;  /* 0x0000001f02617824 */ /* 0x040fe200078e02ff */
[----:B------:R-:W-:Y:S01]  /*30e0*/  IADD3 R250, P6, R249, R70, RZ ;  /* 0x00000046f9fa7210 */ /* 0x000fe20007fde0ff */
[C---:B------:R-:W-:Y:S01]  /*30f0*/  IMAD R99, R2.reuse, 0x1e, RZ ;  /* 0x0000001e02637824 */ /* 0x040fe200078e02ff */
[-C--:B------:R-:W-:Y:S01]  /*3100*/  LEA.HI.X.SX32 R247, R247, R4.reuse, 0x1, P5 ;  /* 0x00000004f7f77211 */ /* 0x080fe200028f0eff */
[----:B------:R1:W-:Y:S01]  /*3110*/  STL [R1+0x1c], R160 ;  /* 0x00001ca001007387 */ /* 0x0003e20000100800 */
[----:B------:R-:W-:Y:S01]  /*3120*/  LEA.HI.X.SX32 R237, R237, R4, 0x1, P0 ;  /* 0x00000004eded7211 */ /* 0x000fe200000f0eff */
[C---:B------:R-:W-:Y:S01]  /*3130*/  IMAD R101, R2.reuse, 0x1d, RZ ;  /* 0x0000001d02657824 */ /* 0x040fe200078e02ff */
[-C--:B0-----:R-:W-:Y:S01]  /*3140*/  IADD3 R156, P5, R171, R70.reuse, RZ ;  /* 0x00000046ab9c7210 */ /* 0x081fe20007fbe0ff */
[C---:B------:R-:W-:Y:S01]  /*3150*/  IMAD R103, R2.reuse, 0x1c, RZ ;  /* 0x0000001c02677824 */ /* 0x040fe200078e02ff */
[----:B------:R-:W-:Y:S01]  /*3160*/  IADD3 R252, P0, R251, R70, RZ ;  /* 0x00000046fbfc7210 */ /* 0x000fe20007f1e0ff */
[C---:B------:R-:W-:Y:S01]  /*3170*/  IMAD R105, R2.reuse, 0x1b, RZ ;  /* 0x0000001b02697824 */ /* 0x040fe200078e02ff */
[-C--:B------:R-:W-:Y:S01]  /*3180*/  LEA.HI.X.SX32 R249, R249, R4.reuse, 0x1, P6 ;  /* 0x00000004f9f97211 */ /* 0x080fe200030f0eff */
[----:B------:R0:W-:Y:S01]  /*3190*/  STL [R1+0x24], R156 ;  /* 0x0000249c01007387 */ /* 0x0001e20000100800 */
[----:B------:R-:W-:Y:S01]  /*31a0*/  LEA.HI.X.SX32 R251, R251, R4, 0x1, P0 ;  /* 0x00000004fbfb7211 */ /* 0x000fe200000f0eff */
[C---:B------:R-:W-:Y:S01]  /*31b0*/  IMAD R107, R2.reuse, 0x1a, RZ ;  /* 0x0000001a026b7824 */ /* 0x040fe200078e02ff */
[-C--:B-1----:R-:W-:Y:S01]  /*31c0*/  IADD3 R160, P6, R169, R70.reuse, RZ ;  /* 0x00000046a9a07210 */ /* 0x082fe20007fde0ff */
[C---:B------:R-:W-:Y:S01]  /*31d0*/  IMAD R109, R2.reuse, 0x19, RZ ;  /* 0x00000019026d7824 */ /* 0x040fe200078e02ff */
[----:B------:R-:W-:Y:S01]  /*31e0*/  UIADD3 UR6, UR12, 0x4000, URZ ;  /* 0x000040000c067890 */ /* 0x000fe2000fffe03f */
[C---:B------:R-:W-:Y:S01]  /*31f0*/  IMAD R111, R2.reuse, 0x18, RZ ;  /* 0x00000018026f7824 */ /* 0x040fe200078e02ff */
[----:B------:R-:W-:Y:S01]  /*3200*/  UMOV UR5, URZ ;  /* 0x0000003f00057c82 */ /* 0x000fe20008000000 */
[----:B------:R1:W-:Y:S01]  /*3210*/  STL [R1+0x2c], R160 ;  /* 0x00002ca001007387 */ /* 0x0003e20000100800 */
[C---:B------:R-:W-:Y:S01]  /*3220*/  IMAD R113, R2.reuse, 0x17, RZ ;  /* 0x0000001702717824 */ /* 0x040fe200078e02ff */
[----:B0-----:R-:W-:Y:S01]  /*3230*/  IADD3 R156, P0, R167, R70, RZ ;  /* 0x00000046a79c7210 */ /* 0x001fe20007f1e0ff */
[C---:B------:R-:W-:Y:S01]  /*3240*/  IMAD R115, R2.reuse, 0x16, RZ ;  /* 0x0000001602737824 */ /* 0x040fe200078e02ff */
[----:B------:R-:W-:Y:S01]  /*3250*/  USHF.R.U32.HI UR10, URZ, 0x4, UR6 ;  /* 0x000000043f0a7899 */ /* 0x000fe20008011606 */
[C---:B------:R-:W-:Y:S01]  /*3260*/  IMAD R117, R2.reuse, 0x15, RZ ;  /* 0x0000001502757824 */ /* 0x040fe200078e02ff */
[----:B------:R-:W-:Y:S01]  /*3270*/  UIADD3 UR6, UP0, UR8, 0x2, URZ ;  /* 0x0000000208067890 */ /* 0x000fe2000ff1e03f */
[----:B------:R0:W-:Y:S01]  /*3280*/  STL [R1+0x34], R156 ;  /* 0x0000349c01007387 */ /* 0x0001e20000100800 */
[C---:B------:R-:W-:Y:S01]  /*3290*/  IMAD R119, R2.reuse, 0x14, RZ ;  /* 0x0000001402777824 */ /* 0x040fe200078e02ff */
[----:B------:R-:W-:Y:S01]  /*32a0*/  USGXT.U32 UR10, UR10, 0xe ;  /* 0x0000000e0a0a789a */ /* 0x000fe20008000000 */
[----:B-1----:R-:W-:Y:S01]  /*32b0*/  LEA.HI.X.SX32 R160, R179, R4, 0x1, P1 ;  /* 0x00000004b3a07211 */ /* 0x002fe200008f0eff */
[C---:B------:R-:W-:Y:S01]  /*32c0*/  IMAD R121, R2.reuse, 0x13, RZ ;  /* 0x0000001302797824 */ /* 0x040fe200078e02ff */
[----:B------:R-:W-:Y:S01]  /*32d0*/  IADD3 R162, P1, R165, R70, RZ ;  /* 0x00000046a5a27210 */ /* 0x000fe20007f3e0ff */
[C---:B------:R-:W-:Y:S01]  /*32e0*/  IMAD R123, R2.reuse, 0x12, RZ ;  /* 0x00000012027b7824 */ /* 0x040fe200078e02ff */
[----:B------:R-:W-:Y:S01]  /*32f0*/  UIADD3.X UR7, UR4, 0x40000040, URZ, UP0, !UPT ;  /* 0x4000004004077890 */ /* 0x000fe200087fe43f */
[----:B------:R1:W-:Y:S01]  /*3300*/  STL [R1], R160 ;  /* 0x000000a001007387 */ /* 0x0003e20000100800 */
[C---:B------:R-:W-:Y:S01]  /*3310*/  IMAD R125, R2.reuse, 0x11, RZ ;  /* 0x00000011027d7824 */ /* 0x040fe200078e02ff */
[----:B0-----:R-:W-:Y:S01]  /*3320*/  LEA.HI.X.SX32 R156, R177, R4, 0x1, P2 ;  /* 0x00000004b19c7211 */ /* 0x001fe200010f0eff */
[C---:B------:R-:W-:Y:S01]  /*3330*/  IMAD.SHL.U32 R127, R2.reuse, 0x10, RZ ;  /* 0x00000010027f7824 */ /* 0x040fe200078e00ff */
[----:B------:R0:W-:Y:S01]  /*3340*/  STL [R1+0x3c], R162 ;  /* 0x00003ca201007387 */ /* 0x0001e20000100800 */
[C---:B------:R-:W-:Y:S01]  /*3350*/  IMAD R129, R2.reuse, 0xf, RZ ;  /* 0x0000000f02817824 */ /* 0x040fe200078e02ff */
[----:B------:R-:W-:Y:S01]  /*3360*/  UIADD3 UR9, UP0, UR10, 0x2, URZ ;  /* 0x000000020a097890 */ /* 0x000fe2000ff1e03f */
[C---:B------:R-:W-:Y:S01]  /*3370*/  IMAD R131, R2.reuse, 0xe, RZ ;  /* 0x0000000e02837824 */ /* 0x040fe200078e02ff */
[----:B------:R2:W-:Y:S01]  /*3380*/  STL [R1+0x8], R156 ;  /* 0x0000089c01007387 */ /* 0x0005e20000100800 */
[C---:B------:R-:W-:Y:S01]  /*3390*/  IMAD R133, R2.reuse, 0xd, RZ ;  /* 0x0000000d02857824 */ /* 0x040fe200078e02ff */
[----:B-1----:R-:W-:Y:S01]  /*33a0*/  IADD3 R160, P2, R163, R70, RZ ;  /* 0x00000046a3a07210 */ /* 0x002fe20007f5e0ff */
[C---:B------:R-:W-:Y:S01]  /*33b0*/  IMAD R135, R2.reuse, 0xc, RZ ;  /* 0x0000000c02877824 */ /* 0x040fe200078e02ff */
[----:B------:R-:W-:Y:S01]  /*33c0*/  UIADD3.X UR11, UR5, 0x40000040, URZ, UP0, !UPT ;  /* 0x40000040050b7890 */ /* 0x000fe200087fe43f */
[C---:B------:R-:W-:Y:S01]  /*33d0*/  IMAD R137, R2.reuse, 0xb, RZ ;  /* 0x0000000b02897824 */ /* 0x040fe200078e02ff */
[----:B0-----:R-:W-:Y:S01]  /*33e0*/  LEA.HI.X.SX32 R162, R175, R4, 0x1, P3 ;  /* 0x00000004afa27211 */ /* 0x001fe200018f0eff */
[----:B------:R0:W-:Y:S01]  /*33f0*/  STL [R1+0x44], R160 ;  /* 0x000044a001007387 */ /* 0x0001e20000100800 */
[----:B------:R-:W-:Y:S01]  /*3400*/  IMAD R139, R2, 0xa, RZ ;  /* 0x0000000a028b7824 */ /* 0x000fe200078e02ff */
[----:B------:R-:W-:-:S02]  /*3410*/  CS2R R40, SRZ ;  /* 0x0000000000287805 */ /* 0x000fc4000001ff00 */
[----:B--2---:R-:W-:Y:S01]  /*3420*/  IADD3 R156, P3, R161, R70, RZ ;  /* 0x00000046a19c7210 */ /* 0x004fe20007f7e0ff */
[----:B------:R1:W-:Y:S01]  /*3430*/  STL [R1+0x10], R162 ;  /* 0x000010a201007387 */ /* 0x0003e20000100800 */
[C---:B------:R-:W-:Y:S01]  /*3440*/  IMAD R141, R2.reuse, 0x9, RZ ;  /* 0x00000009028d7824 */ /* 0x040fe200078e02ff */
[----:B------:R-:W-:Y:S01]  /*3450*/  CS2R R42, SRZ ;  /* 0x00000000002a7805 */ /* 0x000fe2000001ff00 */
[C---:B------:R-:W-:Y:S01]  /*3460*/  IMAD.SHL.U32 R143, R2.reuse, 0x8, RZ ;  /* 0x00000008028f7824 */ /* 0x040fe200078e00ff */
[----:B------:R2:W-:Y:S01]  /*3470*/  STL [R1+0x4c], R156 ;  /* 0x00004c9c01007387 */ /* 0x0005e20000100800 */
[C---:B------:R-:W-:Y:S01]  /*3480*/  IMAD R145, R2.reuse, 0x7, RZ ;  /* 0x0000000702917824 */ /* 0x040fe200078e02ff */
[----:B0-----:R-:W-:Y:S01]  /*3490*/  LEA.HI.X.SX32 R160, R173, R4, 0x1, P4 ;  /* 0x00000004ada07211 */ /* 0x001fe200020f0eff */
[C---:B------:R-:W-:Y:S01]  /*34a0*/  IMAD R147, R2.reuse, 0x6, RZ ;  /* 0x0000000602937824 */ /* 0x040fe200078e02ff */
[----:B------:R-:W-:Y:S01]  /*34b0*/  CS2R R44, SRZ ;  /* 0x00000000002c7805 */ /* 0x000fe2000001ff00 */
[C---:B------:R-:W-:Y:S01]  /*34c0*/  IMAD R149, R2.reuse, 0x5, RZ ;  /* 0x0000000502957824 */ /* 0x040fe200078e02ff */
[----:B-1----:R-:W-:Y:S01]  /*34d0*/  IADD3 R162, P4, R159, R70, RZ ;  /* 0x000000469fa27210 */ /* 0x002fe20007f9e0ff */
[----:B------:R0:W-:Y:S01]  /*34e0*/  STL [R1+0x18], R160 ;  /* 0x000018a001007387 */ /* 0x0001e20000100800 */
[----:B------:R-:W-:Y:S01]  /*34f0*/  IMAD.SHL.U32 R151, R2, 0x4, RZ ;  /* 0x0000000402977824 */ /* 0x000fe200078e00ff */
[----:B------:R-:W-:-:S02]  /*3500*/  CS2R R52, SRZ ;  /* 0x0000000000347805 */ /* 0x000fc4000001ff00 */
[----:B--2---:R-:W-:Y:S01]  /*3510*/  LEA.HI.X.SX32 R156, R171, R4, 0x1, P5 ;  /* 0x00000004ab9c7211 */ /* 0x004fe200028f0eff */
[----:B------:R1:W-:Y:S01]  /*3520*/  STL [R1+0x54], R162 ;  /* 0x000054a201007387 */ /* 0x0003e20000100800 */
[C---:B------:R-:W-:Y:S01]  /*3530*/  IMAD R153, R2.reuse, 0x3, RZ ;  /* 0x0000000302997824 */ /* 0x040fe200078e02ff */
[----:B------:R-:W-:Y:S01]  /*3540*/  UMOV UR4, UR6 ;  /* 0x0000000600047c82 */ /* 0x000fe20008000000 */
[C---:B------:R-:W-:Y:S01]  /*3550*/  IMAD.SHL.U32 R155, R2.reuse, 0x2, RZ ;  /* 0x00000002029b7824 */ /* 0x040fe200078e00ff */
[----:B------:R2:W-:Y:S01]  /*3560*/  STL [R1+0x20], R156 ;  /* 0x0000209c01007387 */ /* 0x0005e20000100800 */
[----:B------:R-:W-:Y:S01]  /*3570*/  IMAD.SHL.U32 R71, R2, 0x80, RZ ;  /* 0x0000008002477824 */ /* 0x000fe200078e00ff */
[----:B0-----:R-:W-:Y:S01]  /*3580*/  IADD3 R160, P5, R157, R70, RZ ;  /* 0x000000469da07210 */ /* 0x001fe20007fbe0ff */
[----:B------:R-:W-:Y:S01]  /*3590*/  IMAD.MOV.U32 R3, RZ, RZ, RZ ;  /* 0x000000ffff037224 */ /* 0x000fe200078e00ff */
[----:B------:R-:W-:Y:S01]  /*35a0*/  UMOV UR5, UR7 ;  /* 0x0000000700057c82 */ /* 0x000fe20008000000 */
[----:B------:R-:W-:Y:S01]  /*35b0*/  UMOV UR6, UR9 ;  /* 0x0000000900067c82 */ /* 0x000fe20008000000 */
[----:B-1----:R-:W-:Y:S01]  /*35c0*/  LEA.HI.X.SX32 R162, R169, R4, 0x1, P6 ;  /* 0x00000004a9a27211 */ /* 0x002fe200030f0eff */
[----:B------:R0:W-:Y:S01]  /*35d0*/  STL [R1+0x5c], R160 ;  /* 0x00005ca001007387 */ /* 0x0001e20000100800 */
[----:B------:R-:W-:Y:S01]  /*35e0*/  UMOV UR7, UR11 ;  /* 0x0000000b00077c82 */ /* 0x000fe20008000000 */
[----:B------:R-:W-:Y:S01]  /*35f0*/  USHF.R.S32.HI UR40, URZ, 0x1f, UR13 ;  /* 0x0000001f3f287899 */ /* 0x000fe2000801140d */
[----:B--2---:R-:W-:Y:S01]  /*3600*/  IADD3 R156, P6, R154, R70, RZ ;  /* 0x000000469a9c7210 */ /* 0x004fe20007fde0ff */
[----:B------:R1:W-:Y:S01]  /*3610*/  STL [R1+0x28], R162 ;  /* 0x000028a201007387 */ /* 0x0003e20000100800 */
[----:B------:R-:W-:-:S02]  /*3620*/  UIADD3.64 UR16, UR4, 0x2, URZ ;  /* 0x0000000204107897 */ /* 0x000fc4000fffe03f */
[----:B------:R-:W-:Y:S01]  /*3630*/  UIADD3.64 UR20, UR4, 0x4, URZ ;  /* 0x0000000404147897 */ /* 0x000fe2000fffe03f */
[----:B------:R2:W-:Y:S01]  /*3640*/  STL [R1+0x64], R156 ;  /* 0x0000649c01007387 */ /* 0x0005e20000100800 */
[----:B------:R-:W-:Y:S01]  /*3650*/  UIADD3.64 UR24, UR4, 0x1fe, URZ ;  /* 0x000001fe04187897 */ /* 0x000fe2000fffe03f */
[----:B0-----:R-:W-:Y:S01]  /*3660*/  LEA.HI.X.SX32 R160, R167, R4, 0x1, P0 ;  /* 0x00000004a7a07211 */ /* 0x001fe200000f0eff */
[----:B------:R-:W-:Y:S02]  /*3670*/  UIADD3.64 UR28, UR4, 0x200, URZ ;  /* 0x00000200041c7897 */ /* 0x000fe4000fffe03f */
[----:B------:R-:W-:Y:S01]  /*3680*/  UIADD3.64 UR32, UR4, 0x202, URZ ;  /* 0x0000020204207897 */ /* 0x000fe2000fffe03f */
[----:B-1----:R-:W-:Y:S01]  /*3690*/  IADD3 R162, P0, R152, R70, RZ ;  /* 0x0000004698a27210 */ /* 0x002fe20007f1e0ff */
[----:B------:R0:W-:Y:S01]  /*36a0*/  STL [R1+0x30], R160 ;  /* 0x000030a001007387 */ /* 0x0001e20000100800 */
[----:B------:R-:W-:Y:S01]  /*36b0*/  UIADD3.64 UR36, UR4, 0x204, URZ ;  /* 0x0000020404247897 */ /* 0x000fe2000fffe03f */
[----:B--2---:R-:W-:-:S02]  /*36c0*/  LEA.HI.X.SX32 R156, R165, R4, 0x1, P1 ;  /* 0x00000004a59c7211 */ /* 0x004fc400008f0eff */
[----:B------:R1:W-:Y:S01]  /*36d0*/  STL [R1+0x6c], R162 ;  /* 0x00006ca201007387 */ /* 0x0003e20000100800 */
[----:B------:R-:W-:Y:S02]  /*36e0*/  UIADD3.64 UR18, UR6, 0x2, URZ ;  /* 0x0000000206127897 */ /* 0x000fe4000fffe03f */
[----:B------:R-:W-:Y:S01]  /*36f0*/  UIADD3.64 UR22, UR6, 0x4, URZ ;  /* 0x0000000406167897 */ /* 0x000fe2000fffe03f */
[----:B------:R2:W-:Y:S01]  /*3700*/  STL [R1+0x38], R156 ;  /* 0x0000389c01007387 */ /* 0x0005e20000100800 */
[----:B------:R-:W-:Y:S01]  /*3710*/  UMOV UR11, 0x40000040 ;  /* 0x40000040000b7882 */ /* 0x000fe20000000000 */
[----:B0-----:R-:W-:Y:S02]  /*3720*/  IADD3 R160, P1, R150, R70, RZ ;  /* 0x0000004696a07210 */ /* 0x001fe40007f3e0ff */
[----:B-1----:R-:W-:-:S03]  /*3730*/  LEA.HI.X.SX32 R162, R163, R4, 0x1, P2 ;  /* 0x00000004a3a27211 */ /* 0x002fc600010f0eff */
[----:B------:R0:W-:Y:S01]  /*3740*/  STL [R1+0x74], R160 ;  /* 0x000074a001007387 */ /* 0x0001e20000100800 */
[----:B--2---:R-:W-:-:S03]  /*3750*/  IADD3 R156, P2, R148, R70, RZ ;  /* 0x00000046949c7210 */ /* 0x004fc60007f5e0ff */
[----:B------:R-:W-:Y:S04]  /*3760*/  STL [R1+0x40], R162 ;  /* 0x000040a201007387 */ /* 0x000fe80000100800 */
[----:B------:R1:W-:Y:S01]  /*3770*/  STL [R1+0x7c], R156 ;  /* 0x00007c9c01007387 */ /* 0x0003e20000100800 */
[----:B0-----:R-:W-:Y:S02]  /*3780*/  LEA.HI.X.SX32 R160, R161, R4, 0x1, P3 ;  /* 0x00000004a1a07211 */ /* 0x001fe400018f0eff */
[----:B------:R-:W-:-:S03]  /*3790*/  IADD3 R161, P3, R146, R70, RZ ;  /* 0x0000004692a17210 */ /* 0x000fc60007f7e0ff */
[----:B------:R0:W-:Y:S01]  /*37a0*/  STL [R1+0x48], R160 ;  /* 0x000048a001007387 */ /* 0x0001e20000100800 */
[----:B-1----:R-:W-:-:S03]  /*37b0*/  LEA.HI.X.SX32 R156, R159, R4, 0x1, P4 ;  /* 0x000000049f9c7211 */ /* 0x002fc600020f0eff */
[----:B------:R-:W-:Y:S01]  /*37c0*/  STL [R1+0x84], R161 ;  /* 0x000084a101007387 */ /* 0x000fe20000100800 */
[-C--:B------:R-:W-:Y:S02]  /*37d0*/  LEA.HI.X.SX32 R159, R157, R4.reuse, 0x1, P5 ;  /* 0x000000049d9f7211 */ /* 0x080fe400028f0eff */
[----:B------:R-:W-:Y:S01]  /*37e0*/  LEA.HI.X.SX32 R157, R154, R4, 0x1, P6 ;  /* 0x000000049a9d7211 */ /* 0x000fe200030f0eff */
[----:B------:R1:W-:Y:S01]  /*37f0*/  STL [R1+0x50], R156 ;  /* 0x0000509c01007387 */ /* 0x0003e20000100800 */
[-C--:B------:R-:W-:Y:S02]  /*3800*/  IADD3 R154, P6, R140, R70.reuse, RZ ;  /* 0x000000468c9a7210 */ /* 0x080fe40007fde0ff */
[----:B0-----:R-:W-:-:S05]  /*3810*/  IADD3 R160, P4, R144, R70, RZ ;  /* 0x0000004690a07210 */ /* 0x001fca0007f9e0ff */
[----:B------:R-:W-:Y:S01]  /*3820*/  STL [R1+0x8c], R160 ;  /* 0x00008ca001007387 */ /* 0x000fe20000100800 */
[----:B-1----:R-:W-:-:S03]  /*3830*/  IADD3 R156, P5, R142, R70, RZ ;  /* 0x000000468e9c7210 */ /* 0x002fc60007fbe0ff */
[----:B------:R-:W-:Y:S04]  /*3840*/  STL [R1+0x58], R159 ;  /* 0x0000589f01007387 */ /* 0x000fe80000100800 */
[----:B------:R0:W-:Y:S04]  /*3850*/  STL [R1+0x94], R156 ;  /* 0x0000949c01007387 */ /* 0x0001e80000100800 */
[----:B------:R-:W-:Y:S04]  /*3860*/  STL [R1+0x60], R157 ;  /* 0x0000609d01007387 */ /* 0x000fe80000100800 */
[----:B------:R1:W-:Y:S01]  /*3870*/  STL [R1+0x9c], R154 ;  /* 0x00009c9a01007387 */ /* 0x0003e20000100800 */
[----:B0-----:R-:W-:-:S02]  /*3880*/  LEA.HI.X.SX32 R156, R152, R4, 0x1, P0 ;  /* 0x00000004989c7211 */ /* 0x001fc400000f0eff */
[----:B------:R-:W-:-:S03]  /*3890*/  IADD3 R152, P0, R138, R70, RZ ;  /* 0x000000468a987210 */ /* 0x000fc60007f1e0ff */
[----:B------:R-:W-:Y:S01]  /*38a0*/  STL [R1+0x68], R156 ;  /* 0x0000689c01007387 */ /* 0x000fe20000100800 */
[----:B-1----:R-:W-:-:S03]  /*38b0*/  LEA.HI.X.SX32 R154, R150, R4, 0x1, P1 ;  /* 0x00000004969a7211 */ /* 0x002fc600008f0eff */
[----:B------:R0:W-:Y:S01]  /*38c0*/  STL [R1+0xa4], R152 ;  /* 0x0000a49801007387 */ /* 0x0001e20000100800 */
[----:B------:R-:W-:-:S03]  /*38d0*/  IADD3 R150, P1, R136, R70, RZ ;  /* 0x0000004688967210 */ /* 0x000fc60007f3e0ff */
[----:B------:R-:W-:Y:S04]  /*38e0*/  STL [R1+0x70], R154 ;  /* 0x0000709a01007387 */ /* 0x000fe80000100800 */
[----:B------:R1:W-:Y:S01]  /*38f0*/  STL [R1+0xac], R150 ;  /* 0x0000ac9601007387 */ /* 0x0003e20000100800 */
[----:B0-----:R-:W-:Y:S02]  /*3900*/  LEA.HI.X.SX32 R152, R148, R4, 0x1, P2 ;  /* 0x0000000494987211 */ /* 0x001fe400010f0eff */
        /* <DEDUP_REMOVED lines=153> */
[----:B------:R0:W-:Y:S01]  /*42a0*/  STL [R1+0x1a8], R76 ;  /* 0x0001a84c01007387 */ /* 0x0001e20000100800 */
[----:B-1----:R-:W-:-:S03]  /*42b0*/  LEA.HI.X.SX32 R74, R54, R4, 0x1, P6 ;  /* 0x00000004364a7211 */ /* 0x002fc600030f0eff */
[----:B------:R1:W-:Y:S04]  /*42c0*/  STL [R1+0x1e4], R72 ;  /* 0x0001e44801007387 */ /* 0x0003e80000100800 */
[----:B------:R2:W-:Y:S01]  /*42d0*/  STL [R1+0x1b0], R74 ;  /* 0x0001b04a01007387 */ /* 0x0005e20000100800 */
[----:B0-----:R-:W-:Y:S02]  /*42e0*/  IADD3 R76, P6, R26, R70, RZ ;  /* 0x000000461a4c7210 */ /* 0x001fe40007fde0ff */
[----:B-1----:R-:W-:-:S03]  /*42f0*/  LEA.HI.X.SX32 R72, R38, R4, 0x1, P0 ;  /* 0x0000000426487211 */ /* 0x002fc600000f0eff */
[----:B------:R0:W-:Y:S01]  /*4300*/  STL [R1+0x1ec], R76 ;  /* 0x0001ec4c01007387 */ /* 0x0001e20000100800 */
[----:B--2---:R-:W-:-:S03]  /*4310*/  IADD3 R74, P0, R24, R70, RZ ;  /* 0x00000046184a7210 */ /* 0x004fc60007f1e0ff */
[----:B------:R1:W-:Y:S04]  /*4320*/  STL [R1+0x1b8], R72 ;  /* 0x0001b84801007387 */ /* 0x0003e80000100800 */
[----:B------:R2:W-:Y:S01]  /*4330*/  STL [R1+0x1f4], R74 ;  /* 0x0001f44a01007387 */ /* 0x0005e20000100800 */
[----:B0-----:R-:W-:Y:S02]  /*4340*/  LEA.HI.X.SX32 R76, R36, R4, 0x1, P1 ;  /* 0x00000004244c7211 */ /* 0x001fe400008f0eff */
[----:B-1----:R-:W-:-:S03]  /*4350*/  IADD3 R72, P1, R25, R70, RZ ;  /* 0x0000004619487210 */ /* 0x002fc60007f3e0ff */
[----:B------:R0:W-:Y:S01]  /*4360*/  STL [R1+0x1c0], R76 ;  /* 0x0001c04c01007387 */ /* 0x0001e20000100800 */
[----:B--2---:R-:W-:-:S03]  /*4370*/  LEA.HI.X.SX32 R74, R34, R4, 0x1, P2 ;  /* 0x00000004224a7211 */ /* 0x004fc600010f0eff */
        /* <DEDUP_REMOVED lines=24> */
[----:B------:R1:W-:Y:S01]  /*4500*/  STL [R1+0x22c], R72 ;  /* 0x00022c4801007387 */ /* 0x0003e20000100800 */
[----:B------:R-:W-:-:S03]  /*4510*/  CS2R R24, SRZ ;  /* 0x0000000000187805 */ /* 0x000fc6000001ff00 */
[----:B------:R2:W-:Y:S01]  /*4520*/  STL [R1+0x1f8], R74 ;  /* 0x0001f84a01007387 */ /* 0x0005e20000100800 */
[----:B0-----:R-:W-:Y:S02]  /*4530*/  IADD3 R76, P1, R39, R70, RZ ;  /* 0x00000046274c7210 */ /* 0x001fe40007f3e0ff */
[----:B-1----:R-:W-:-:S03]  /*4540*/  LEA.HI.X.SX32 R72, R27, R4, 0x1, P2 ;  /* 0x000000041b487211 */ /* 0x002fc600010f0eff */
[----:B------:R0:W-:Y:S01]  /*4550*/  STL [R1+0x234], R76 ;  /* 0x0002344c01007387 */ /* 0x0001e20000100800 */
[----:B------:R-:W-:Y:S02]  /*4560*/  CS2R R26, SRZ ;  /* 0x00000000001a7805 */ /* 0x000fe4000001ff00 */
[----:B--2---:R-:W-:Y:S01]  /*4570*/  IADD3 R74, P2, R55, R70, RZ ;  /* 0x00000046374a7210 */ /* 0x004fe20007f5e0ff */
[----:B------:R1:W-:Y:S04]  /*4580*/  STL [R1+0x200], R72 ;  /* 0x0002004801007387 */ /* 0x0003e80000100800 */
[----:B------:R2:W-:Y:S01]  /*4590*/  STL [R1+0x23c], R74 ;  /* 0x00023c4a01007387 */ /* 0x0005e20000100800 */
[----:B0-----:R-:W-:Y:S02]  /*45a0*/  LEA.HI.X.SX32 R76, R29, R4, 0x1, P3 ;  /* 0x000000041d4c7211 */ /* 0x001fe400018f0eff */
[----:B------:R-:W-:-:S02]  /*45b0*/  CS2R R28, SRZ ;  /* 0x00000000001c7805 */ /* 0x000fc4000001ff00 */
[----:B-1----:R-:W-:Y:S01]  /*45c0*/  IADD3 R72, P3, R73, R70, RZ ;  /* 0x0000004649487210 */ /* 0x002fe20007f7e0ff */
        /* <DEDUP_REMOVED lines=30> */
[----:B------:R-:W-:Y:S01]  /*47b0*/  STL [R1+0x238], R76 ;  /* 0x0002384c01007387 */ /* 0x000fe20000100800 */
[----:B--2---:R-:W-:-:S03]  /*47c0*/  LEA.HI.X.SX32 R74, R73, R4, 0x1, P3 ;  /* 0x00000004494a7211 */ /* 0x004fc600018f0eff */
[----:B------:R0:W-:Y:S01]  /*47d0*/  STL [R1+0x274], R72 ;  /* 0x0002744801007387 */ /* 0x0001e20000100800 */
[----:B------:R-:W-:-:S03]  /*47e0*/  IADD3 R73, P3, R87, R70, RZ ;  /* 0x0000004657497210 */ /* 0x000fc60007f7e0ff */
        /* <DEDUP_REMOVED lines=143> */
[-C--:B------:R-:W-:Y:S02]  /*50e0*/  LEA.HI.X.SX32 R2, R2, R4.reuse, 0x1, P3 ;  /* 0x0000000402027211 */ /* 0x080fe400018f0eff */
[-C--:B--2---:R-:W-:Y:S01]  /*50f0*/  LEA.HI.X.SX32 R73, R147, R4.reuse, 0x1, P5 ;  /* 0x0000000493497211 */ /* 0x084fe200028f0eff */
[----:B------:R1:W-:Y:S04]  /*5100*/  STL [R1+0x360], R74 ;  /* 0x0003604a01007387 */ /* 0x0003e80000100800 */
[----:B------:R2:W-:Y:S01]  /*5110*/  STL [R1+0x368], R73 ;  /* 0x0003684901007387 */ /* 0x0005e20000100800 */
[-C--:B0-----:R-:W-:Y:S02]  /*5120*/  LEA.HI.X.SX32 R72, R149, R4.reuse, 0x1, P6 ;  /* 0x0000000495487211 */ /* 0x081fe400030f0eff */
[----:B-1----:R-:W-:-:S03]  /*5130*/  LEA.HI.X.SX32 R74, R151, R4, 0x1, P0 ;  /* 0x00000004974a7211 */ /* 0x002fc600000f0eff */
[----:B------:R0:W-:Y:S01]  /*5140*/  STL [R1+0x370], R72 ;  /* 0x0003704801007387 */ /* 0x0001e20000100800 */
[----:B--2---:R-:W-:-:S03]  /*5150*/  LEA.HI.X.SX32 R73, R153, R4, 0x1, P1 ;  /* 0x0000000499497211 */ /* 0x004fc600008f0eff */
[----:B------:R1:W-:Y:S04]  /*5160*/  STL [R1+0x378], R74 ;  /* 0x0003784a01007387 */ /* 0x0003e80000100800 */
[----:B------:R2:W-:Y:S01]  /*5170*/  STL [R1+0x380], R73 ;  /* 0x0003804901007387 */ /* 0x0005e20000100800 */
[----:B0-----:R-:W-:Y:S02]  /*5180*/  LEA.HI.X.SX32 R72, R155, R4, 0x1, P2 ;  /* 0x000000049b487211 */ /* 0x001fe400010f0eff */
[----:B-1----:R-:W-:-:S03]  /*5190*/  LOP3.LUT R74, R158, 0x20, RZ, 0x3c, !PT ;  /* 0x000000209e4a7812 */ /* 0x002fc600078e3cff */
[----:B------:R0:W-:Y:S01]  /*51a0*/  STL [R1+0x388], R72 ;  /* 0x0003884801007387 */ /* 0x0001e20000100800 */
[----:B--2---:R-:W-:-:S03]  /*51b0*/  LOP3.LUT R73, R158, 0x30, RZ, 0x3c, !PT ;  /* 0x000000309e497812 */ /* 0x004fc600078e3cff */
[----:B------:R1:W-:Y:S01]  /*51c0*/  STL [R1+0x390], R2 ;  /* 0x0003900201007387 */ /* 0x0003e20000100800 */
[----:B0-----:R-:W-:Y:S02]  /*51d0*/  LOP3.LUT R72, R158, 0x10, RZ, 0x3c, !PT ;  /* 0x000000109e487812 */ /* 0x001fe400078e3cff */
[----:B-1----:R-:W-:-:S03]  /*51e0*/  SHF.R.S32.HI R2, RZ, 0x1f, R71 ;  /* 0x0000001fff027819 */ /* 0x002fc60000011447 */
[----:B------:R0:W-:Y:S04]  /*51f0*/  STL [R1+0x3c0], R72 ;  /* 0x0003c04801007387 */ /* 0x0001e80000100800 */
[----:B------:R1:W-:Y:S04]  /*5200*/  STL [R1+0x3b4], R74 ;  /* 0x0003b44a01007387 */ /* 0x0003e80000100800 */
[----:B------:R2:W-:Y:S01]  /*5210*/  STL [R1+0x3b0], R73 ;  /* 0x0003b04901007387 */ /* 0x0005e20000100800 */
[C---:B0-----:R-:W-:Y:S02]  /*5220*/  LOP3.LUT R72, R158.reuse, 0x40, RZ, 0x3c, !PT ;  /* 0x000000409e487812 */ /* 0x041fe400078e3cff */
[----:B-1----:R-:W-:-:S03]  /*5230*/  LOP3.LUT R74, R158, 0x50, RZ, 0x3c, !PT ;  /* 0x000000509e4a7812 */ /* 0x002fc600078e3cff */
[----:B------:R0:W-:Y:S01]  /*5240*/  STL [R1+0x3ac], R72 ;  /* 0x0003ac4801007387 */ /* 0x0001e20000100800 */
[----:B--2---:R-:W-:-:S03]  /*5250*/  LOP3.LUT R73, R158, 0x60, RZ, 0x3c, !PT ;  /* 0x000000609e497812 */ /* 0x004fc600078e3cff */
[----:B------:R1:W-:Y:S04]  /*5260*/  STL [R1+0x3a8], R74 ;  /* 0x0003a84a01007387 */ /* 0x0003e80000100800 */
[----:B------:R1:W-:Y:S01]  /*5270*/  STL [R1+0x3a4], R73 ;  /* 0x0003a44901007387 */ /* 0x0003e20000100800 */
[----:B0-----:R-:W-:-:S05]  /*5280*/  LOP3.LUT R72, R158, 0x70, RZ, 0x3c, !PT ;  /* 0x000000709e487812 */ /* 0x001fca00078e3cff */
[----:B------:R1:W-:Y:S02]  /*5290*/  STL [R1+0x3a0], R72 ;  /* 0x0003a04801007387 */ /* 0x0003e40000100800 */
.L_x_2:
[----:B------:R-:W2:Y:S01]  /*52a0*/  LDL R142, [R1+0x390] ;  /* 0x00039000018e7983 */ /* 0x000ea20000100800 */
[----:B------:R-:W0:Y:S03]  /*52b0*/  LDC R125, c[0x0][0x230] ;  /* 0x00008c00ff7d7b82 */ /* 0x000e260000000800 */
[----:B------:R-:W3:Y:S04]  /*52c0*/  LDL R109, [R1+0x394] ;  /* 0x00039400016d7983 */ /* 0x000ee80000100800 */
[----:B------:R-:W4:Y:S04]  /*52d0*/  LDL R105, [R1+0x38c] ;  /* 0x00038c0001697983 */ /* 0x000f280000100800 */
[----:B------:R-:W4:Y:S04]  /*52e0*/  LDL R108, [R1+0x388] ;  /* 0x00038800016c7983 */ /* 0x000f280000100800 */
[----:B------:R-:W4:Y:S04]  /*52f0*/  LDL R104, [R1+0x380] ;  /* 0x0003800001687983 */ /* 0x000f280000100800 */
[----:B------:R-:W4:Y:S04]  /*5300*/  LDL R79, [R1+0x384] ;  /* 0x00038400014f7983 */ /* 0x000f280000100800 */
[----:B------:R-:W4:Y:S01]  /*5310*/  LDL R78, [R1+0x378] ;  /* 0x00037800014e7983 */ /* 0x000f220000100800 */
[----:B0-----:R-:W-:-:S03]  /*5320*/  IMAD R125, R3, -0x80, R125 ;  /* 0xffffff80037d7824 */ /* 0x001fc600078e027d */
[----:B------:R-:W4:Y:S02]  /*5330*/  LDL R71, [R1+0x37c] ;  /* 0x00037c0001477983 */ /* 0x000f240000100800 */
[C---:B------:R-:W-:Y:S02]  /*5340*/  ISETP.GT.AND P0, PT, R125.reuse, RZ, PT ;  /* 0x000000ff7d00720c */ /* 0x040fe40003f04270 */
[C---:B------:R-:W-:Y:S02]  /*5350*/  ISETP.GT.AND P1, PT, R125.reuse, 0x1, PT ;  /* 0x000000017d00780c */ /* 0x040fe40003f24270 */
[----:B------:R-:W-:Y:S02]  /*5360*/  PRMT R140, RZ, 0x7610, R140 ;  /* 0x00007610ff8c7816 */ /* 0x000fe4000000008c */
[----:B------:R-:W-:Y:S01]  /*5370*/  ISETP.GT.AND P2, PT, R125, 0x2, PT ;  /* 0x000000027d00780c */ /* 0x000fe20003f44270 */
[----:B------:R-:W-:Y:S01]  /*5380*/  STL [R1+0x3fc], R15 ;  /* 0x0003fc0f01007387 */ /* 0x000fe20000100800 */
[----:B------:R-:W-:-:S05]  /*5390*/  PRMT R141, RZ, 0x7610, R141 ;  /* 0x00007610ff8d7816 */ /* 0x000fca000000008d */
[----:B-1----:R-:W-:Y:S02]  /*53a0*/  @P0 IMAD.MOV.U32 R72, RZ, RZ, R70 ;  /* 0x000000ffff480224 */ /* 0x002fe400078e0046 */
[----:B------:R-:W-:Y:S01]  /*53b0*/  @P0 IMAD.MOV.U32 R73, RZ, RZ, R4 ;  /* 0x000000ffff490224 */ /* 0x000fe200078e0004 */
[----:B------:R-:W-:Y:S04]  /*53c0*/  STL [R1+0x3f8], R22 ;  /* 0x0003f81601007387 */ /* 0x000fe80000100800 */
[----:B------:R2:W4:Y:S04]  /*53d0*/  @P0 LDG.E.U8 R140, desc[UR14][R72.64] ;  /* 0x0000000e488c0981 */ /* 0x000528000c1e1100 */
[----:B------:R-:W-:Y:S04]  /*53e0*/  STL [R1+0x3f4], R13 ;  /* 0x0003f40d01007387 */ /* 0x000fe80000100800 */
[----:B------:R-:W4:Y:S04]  /*53f0*/  LDL.LU R2, [R1+0x374] ;  /* 0x0003740001027983 */ /* 0x000f280000300800 */
[----:B-----5:R0:W-:Y:S04]  /*5400*/  STL [R1+0x3ec], R0 ;  /* 0x0003ec0001007387 */ /* 0x0201e80000100800 */
[----:B0-----:R-:W4:Y:S04]  /*5410*/  LDL.LU R0, [R1] ;  /* 0x0000000001007983 */ /* 0x001f280000300800 */
[----:B------:R0:W-:Y:S04]  /*5420*/  STL [R1+0x3f0], R3 ;  /* 0x0003f00301007387 */ /* 0x0001e80000100800 */
[----:B------:R-:W4:Y:S01]  /*5430*/  LDL R13, [R1+0x368] ;  /* 0x00036800010d7983 */ /* 0x000f220000100800 */
[----:B------:R-:W-:-:S02]  /*5440*/  ISETP.GT.AND P3, PT, R125, 0x3, PT ;  /* 0x000000037d00780c */ /* 0x000fc40003f64270 */
[----:B------:R-:W-:Y:S01]  /*5450*/  PRMT R139, RZ, 0x7610, R139 ;  /* 0x00007610ff8b7816 */ /* 0x000fe2000000008b */
[----:B------:R-:W4:Y:S04]  /*5460*/  LDL R22, [R1+0x358] ;  /* 0x0003580001167983 */ /* 0x000f280000100800 */
[----:B0-----:R-:W4:Y:S01]  /*5470*/  LDL R3, [R1+0x36c] ;  /* 0x00036c0001037983 */ /* 0x001f220000100800 */
[C---:B------:R-:W-:Y:S02]  /*5480*/  ISETP.GT.AND P4, PT, R125.reuse, 0x4, PT ;  /* 0x000000047d00780c */ /* 0x040fe40003f84270 */
[----:B------:R-:W-:Y:S01]  /*5490*/  ISETP.GT.AND P5, PT, R125, 0x5, PT ;  /* 0x000000057d00780c */ /* 0x000fe20003fa4270 */
[----:B------:R-:W4:Y:S01]  /*54a0*/  LDL R15, [R1+0x35c] ;  /* 0x00035c00010f7983 */ /* 0x000f220000100800 */
[----:B--2---:R-:W-:-:S02]  /*54b0*/  @P1 IMAD.MOV.U32 R73, RZ, RZ, R142 ;  /* 0x000000ffff491224 */ /* 0x004fc400078e008e */
[----:B---3--:R-:W-:Y:S01]  /*54c0*/  @P1 IMAD.MOV.U32 R72, RZ, RZ, R109 ;  /* 0x000000ffff481224 */ /* 0x008fe200078e006d */
[----:B------:R-:W-:Y:S01]  /*54d0*/  PRMT R138, RZ, 0x7610, R138 ;  /* 0x00007610ff8a7816 */ /* 0x000fe2000000008a */
[----:B------:R-:W2:Y:S04]  /*54e0*/  LDL R142, [R1+0x1f8] ;  /* 0x0001f800018e7983 */ /* 0x000ea80000100800 */
[----:B------:R4:W3:Y:S01]  /*54f0*/  @P1 LDG.E.U8 R141, desc[UR14][R72.64] ;  /* 0x0000000e488d1981 */ /* 0x0008e2000c1e1100 */
[----:B------:R-:W-:Y:S02]  /*5500*/  PRMT R115, RZ, 0x7610, R115 ;  /* 0x00007610ff737816 */ /* 0x000fe40000000073 */
[----:B------:R-:W-:Y:S01]  /*5510*/  PRMT R101, RZ, 0x7610, R101 ;  /* 0x00007610ff657816 */ /* 0x000fe20000000065 */
[----:B------:R-:W2:Y:S01]  /*5520*/  LDL R109, [R1+0x1fc] ;  /* 0x0001fc00016d7983 */ /* 0x000ea20000100800 */
[----:B------:R-:W-:-:S02]  /*5530*/  ISETP.GT.AND P0, PT, R125, 0x7, PT ;  /* 0x000000077d00780c */ /* 0x000fc40003f04270 */
[----:B------:R-:W-:Y:S01]  /*5540*/  PRMT R126, RZ, 0x7610, R126 ;  /* 0x00007610ff7e7816 */ /* 0x000fe2000000007e */
[----:B------:R-:W3:Y:S01]  /*5550*/  LDL R143, [R1+0x1d4] ;  /* 0x0001d400018f7983 */ /* 0x000ee20000100800 */
[----:B----4-:R-:W-:-:S03]  /*5560*/  @P2 IMAD.MOV.U32 R72, RZ, RZ, R105 ;  /* 0x000000ffff482224 */ /* 0x010fc600078e0069 */
[----:B------:R-:W4:Y:S01]  /*5570*/  LDL R105, [R1+0x370] ;  /* 0x0003700001697983 */ /* 0x000f220000100800 */
[----:B------:R-:W-:Y:S01]  /*5580*/  @P2 IMAD.MOV.U32 R73, RZ, RZ, R108 ;  /* 0x000000ffff492224 */ /* 0x000fe200078e006c */
[----:B------:R-:W-:Y:S02]  /*5590*/  ISETP.GT.AND P1, PT, R125, 0x6, PT ;  /* 0x000000067d00780c */ /* 0x000fe40003f24270 */
[----:B------:R-:W-:Y:S01]  /*55a0*/  PRMT R137, RZ, 0x7610, R137 ;  /* 0x00007610ff897816 */ /* 0x000fe20000000089 */
[----:B------:R-:W2:Y:S04]  /*55b0*/  LDL R108, [R1+0x248] ;  /* 0x00024800016c7983 */ /* 0x000ea80000100800 */
[----:B------:R0:W3:Y:S02]  /*55c0*/  @P2 LDG.E.U8 R139, desc[UR14][R72.64] ;  /* 0x0000000e488b2981 */ /* 0x0000e4000c1e1100 */
[----:B0-----:R-:W-:-:S02]  /*55d0*/  @P3 IMAD.MOV.U32 R72, RZ, RZ, R79 ;  /* 0x000000ffff483224 */ /* 0x001fc400078e004f */
[----:B------:R-:W-:Y:S01]  /*55e0*/  @P3 IMAD.MOV.U32 R73, RZ, RZ, R104 ;  /* 0x000000ffff493224 */ /* 0x000fe200078e0068 */
[----:B------:R-:W2:Y:S04]  /*55f0*/  LDL R79, [R1+0x364] ;  /* 0x00036400014f7983 */ /* 0x000ea80000100800 */
[----:B------:R-:W3:Y:S04]  /*5600*/  LDL R104, [R1+0x360] ;  /* 0x0003600001687983 */ /* 0x000ee80000100800 */
[----:B------:R0:W3:Y:S02]  /*5610*/  @P3 LDG.E.U8 R138, desc[UR14][R72.64] ;  /* 0x0000000e488a3981 */ /* 0x0000e4000c1e1100 */
[----:B0-----:R-:W-:-:S02]  /*5620*/  @P4 IMAD.MOV.U32 R72, RZ, RZ, R71 ;  /* 0x000000ffff484224 */ /* 0x001fc400078e0047 */
[----:B------:R-:W-:Y:S01]  /*5630*/  @P4 IMAD.MOV.U32 R73, RZ, RZ, R78 ;  /* 0x000000ffff494224 */ /* 0x000fe200078e004e */
[----:B------:R-:W3:Y:S04]  /*5640*/  LDL R71, [R1+0x354] ;  /* 0x0003540001477983 */ /* 0x000ee80000100800 */
[----:B------:R0:W3:Y:S04]  /*5650*/  @P4 LDG.E.U8 R115, desc[UR14][R72.64] ;  /* 0x0000000e48734981 */ /* 0x0000e8000c1e1100 */
[----:B------:R-:W3:Y:S01]  /*5660*/  LDL R78, [R1+0x350] ;  /* 0x00035000014e7983 */ /* 0x000ee20000100800 */
[----:B0-----:R-:W-:-:S02]  /*5670*/  @P5 IMAD.MOV.U32 R72, RZ, RZ, R2 ;  /* 0x000000ffff485224 */ /* 0x001fc400078e0002 */
[----:B----4-:R-:W-:Y:S01]  /*5680*/  @P5 IMAD.MOV.U32 R73, RZ, RZ, R105 ;  /* 0x000000ffff495224 */ /* 0x010fe200078e0069 */
[C---:B------:R-:W-:Y:S01]  /*5690*/  ISETP.GT.AND P2, PT, R125.reuse, 0x8, PT ;  /* 0x000000087d00780c */ /* 0x040fe20003f44270 */
[----:B------:R-:W4:Y:S04]  /*56a0*/  LDL R105, [R1+0x24c] ;  /* 0x00024c0001697983 */ /* 0x000f280000100800 */
[----:B------:R0:W4:Y:S02]  /*56b0*/  @P5 LDG.E.U8 R101, desc[UR14][R72.64] ;  /* 0x0000000e48655981 */ /* 0x000124000c1e1100 */
[----:B0-----:R-:W-:Y:S02]  /*56c0*/  @P1 IMAD.MOV.U32 R72, RZ, RZ, R3 ;  /* 0x000000ffff481224 */ /* 0x001fe400078e0003 */
[----:B------:R-:W-:Y:S01]  /*56d0*/  @P1 IMAD.MOV.U32 R73, RZ, RZ, R13 ;  /* 0x000000ffff491224 */ /* 0x000fe200078e000d */
[----:B------:R-:W4:Y:S04]  /*56e0*/  LDL R3, [R1+0x34c] ;  /* 0x00034c0001037983 */ /* 0x000f280000100800 */
[----:B------:R-:W4:Y:S01]  /*56f0*/  LDL R13, [R1+0x348] ;  /* 0x00034800010d7983 */ /* 0x000f220000100800 */
[----:B------:R-:W-:-:S03]  /*5700*/  ISETP.GT.AND P3, PT, R125, 0x9, PT ;  /* 0x000000097d00780c */ /* 0x000fc60003f64270 */
[----:B------:R2:W4:Y:S01]  /*5710*/  @P1 LDG.E.U8 R126, desc[UR14][R72.64] ;  /* 0x0000000e487e1981 */ /* 0x000522000c1e1100 */
[----:B------:R-:W-:Y:S02]  /*5720*/  ISETP.GT.AND P4, PT, R125, 0xa, PT ;  /* 0x0000000a7d00780c */ /* 0x000fe40003f84270 */
[----:B------:R-:W-:Y:S01]  /*5730*/  PRMT R117, RZ, 0x7610, R117 ;  /* 0x00007610ff757816 */ /* 0x000fe20000000075 */
[----:B--2---:R-:W-:Y:S02]  /*5740*/  @P0 IMAD.MOV.U32 R72, RZ, RZ, R79 ;  /* 0x000000ffff480224 */ /* 0x004fe400078e004f */
[----:B---3--:R-:W-:Y:S01]  /*5750*/  @P0 IMAD.MOV.U32 R73, RZ, RZ, R104 ;  /* 0x000000ffff490224 */ /* 0x008fe200078e0068 */
[----:B------:R-:W-:Y:S01]  /*5760*/  PRMT R122, RZ, 0x7610, R122 ;  /* 0x00007610ff7a7816 */ /* 0x000fe2000000007a */
[----:B------:R-:W2:Y:S04]  /*5770*/  LDL R104, [R1+0x338] ;  /* 0x0003380001687983 */ /* 0x000ea80000100800 */
[----:B------:R0:W3:Y:S04]  /*5780*/  @P0 LDG.E.U8 R137, desc[UR14][R72.64] ;  /* 0x0000000e48890981 */ /* 0x0000e8000c1e1100 */
[----:B------:R-:W2:Y:S01]  /*5790*/  LDL R79, [R1+0x33c] ;  /* 0x00033c00014f7983 */ /* 0x000ea20000100800 */
[----:B0-----:R-:W-:-:S02]  /*57a0*/  @P2 IMAD.MOV.U32 R72, RZ, RZ, R15 ;  /* 0x000000ffff482224 */ /* 0x001fc400078e000f */
[----:B------:R-:W-:Y:S01]  /*57b0*/  @P2 IMAD.MOV.U32 R73, RZ, RZ, R22 ;  /* 0x000000ffff492224 */ /* 0x000fe200078e0016 */
[----:B------:R-:W3:Y:S04]  /*57c0*/  LDL R15, [R1+0x344] ;  /* 0x00034400010f7983 */ /* 0x000ee80000100800 */
[----:B------:R-:W2:Y:S04]  /*57d0*/  LDL R22, [R1+0x340] ;  /* 0x0003400001167983 */ /* 0x000ea80000100800 */
[----:B------:R0:W2:Y:S02]  /*57e0*/  @P2 LDG.E.U8 R117, desc[UR14][R72.64] ;  /* 0x0000000e48752981 */ /* 0x0000a4000c1e1100 */
[----:B0-----:R-:W-:-:S02]  /*57f0*/  @P3 IMAD.MOV.U32 R72, RZ, RZ, R71 ;  /* 0x000000ffff483224 */ /* 0x001fc400078e0047 */
[----:B------:R-:W-:Y:S01]  /*5800*/  @P3 IMAD.MOV.U32 R73, RZ, RZ, R78 ;  /* 0x000000ffff493224 */ /* 0x000fe200078e004e */
[C---:B------:R-:W-:Y:S01]  /*5810*/  ISETP.GT.AND P1, PT, R125.reuse, 0xb, PT ;  /* 0x0000000b7d00780c */ /* 0x040fe20003f24270 */
[----:B------:R-:W2:Y:S04]  /*5820*/  LDL R78, [R1+0x328] ;  /* 0x00032800014e7983 */ /* 0x000ea80000100800 */
[----:B------:R4:W2:Y:S01]  /*5830*/  @P3 LDG.E.U8 R122, desc[UR14][R72.64] ;  /* 0x0000000e487a3981 */ /* 0x0008a2000c1e1100 */
[----:B------:R-:W-:Y:S02]  /*5840*/  PRMT R100, RZ, 0x7610, R100 ;  /* 0x00007610ff647816 */ /* 0x000fe40000000064 */
[----:B------:R-:W-:Y:S01]  /*5850*/  ISETP.GT.AND P0, PT, R125, 0xc, PT ;  /* 0x0000000c7d00780c */ /* 0x000fe20003f04270 */
[----:B------:R-:W2:Y:S01]  /*5860*/  LDL R71, [R1+0x32c] ;  /* 0x00032c0001477983 */ /* 0x000ea20000100800 */
[----:B----4-:R-:W-:-:S03]  /*5870*/  @P4 IMAD.MOV.U32 R72, RZ, RZ, R3 ;  /* 0x000000ffff484224 */ /* 0x010fc600078e0003 */
[----:B------:R-:W4:Y:S01]  /*5880*/  LDL R3, [R1+0x334] ;  /* 0x0003340001037983 */ /* 0x000f220000100800 */
[----:B------:R-:W-:-:S03]  /*5890*/  @P4 IMAD.MOV.U32 R73, RZ, RZ, R13 ;  /* 0x000000ffff494224 */ /* 0x000fc600078e000d */
[----:B------:R-:W4:Y:S01]  /*58a0*/  LDL R13, [R1+0x330] ;  /* 0x00033000010d7983 */ /* 0x000f220000100800 */
[----:B------:R-:W-:Y:S02]  /*58b0*/  PRMT R136, RZ, 0x7610, R136 ;  /* 0x00007610ff887816 */ /* 0x000fe40000000088 */
[----:B------:R-:W-:Y:S01]  /*58c0*/  ISETP.GT.AND P2, PT, R125, 0xd, PT ;  /* 0x0000000d7d00780c */ /* 0x000fe20003f44270 */
[----:B------:R3:W4:Y:S01]  /*58d0*/  @P4 LDG.E.U8 R100, desc[UR14][R72.64] ;  /* 0x0000000e48644981 */ /* 0x000722000c1e1100 */
[----:B------:R-:W-:Y:S01]  /*58e0*/  PRMT R96, RZ, 0x7610, R96 ;  /* 0x00007610ff607816 */ /* 0x000fe20000000060 */
[----:B---3--:R-:W-:Y:S02]  /*58f0*/  @P1 IMAD.MOV.U32 R72, RZ, RZ, R15 ;  /* 0x000000ffff481224 */ /* 0x008fe400078e000f */
[----:B------:R-:W3:Y:S01]  /*5900*/  LDL R15, [R1+0x324] ;  /* 0x00032400010f7983 */ /* 0x000ee20000100800 */
[----:B--2---:R-:W-:-:S03]  /*5910*/  @P1 IMAD.MOV.U32 R73, RZ, RZ, R22 ;  /* 0x000000ffff491224 */ /* 0x004fc600078e0016 */
[----:B------:R-:W2:Y:S04]  /*5920*/  LDL R22, [R1+0x320] ;  /* 0x0003200001167983 */ /* 0x000ea80000100800 */
[----:B------:R0:W2:Y:S02]  /*5930*/  @P1 LDG.E.U8 R136, desc[UR14][R72.64] ;  /* 0x0000000e48881981 */ /* 0x0000a4000c1e1100 */
[----:B0-----:R-:W-:Y:S02]  /*5940*/  @P0 IMAD.MOV.U32 R72, RZ, RZ, R79 ;  /* 0x000000ffff480224 */ /* 0x001fe400078e004f */
[----:B------:R-:W-:Y:S01]  /*5950*/  @P0 IMAD.MOV.U32 R73, RZ, RZ, R104 ;  /* 0x000000ffff490224 */ /* 0x000fe200078e0068 */
[C---:B------:R-:W-:Y:S01]  /*5960*/  ISETP.GT.AND P3, PT, R125.reuse, 0xe, PT ;  /* 0x0000000e7d00780c */ /* 0x040fe20003f64270 */
[----:B------:R-:W2:Y:S04]  /*5970*/  LDL R104, [R1+0x310] ;  /* 0x0003100001687983 */ /* 0x000ea80000100800 */
[----:B------:R4:W2:Y:S01]  /*5980*/  @P0 LDG.E.U8 R96, desc[UR14][R72.64] ;  /* 0x0000000e48600981 */ /* 0x0008a2000c1e1100 */
[----:B------:R-:W-:-:S02]  /*5990*/  ISETP.GT.AND P4, PT, R125, 0xf, PT ;  /* 0x0000000f7d00780c */ /* 0x000fc40003f84270 */
[----:B------:R-:W-:Y:S01]  /*59a0*/  PRMT R123, RZ, 0x7610, R123 ;  /* 0x00007610ff7b7816 */ /* 0x000fe2000000007b */
[----:B------:R-:W2:Y:S01]  /*59b0*/  LDL R79, [R1+0x314] ;  /* 0x00031400014f7983 */ /* 0x000ea20000100800 */
[----:B----4-:R-:W-:-:S03]  /*59c0*/  @P2 IMAD.MOV.U32 R72, RZ, RZ, R3 ;  /* 0x000000ffff482224 */ /* 0x010fc600078e0003 */
[----:B------:R-:W4:Y:S01]  /*59d0*/  LDL R3, [R1+0x31c] ;  /* 0x00031c0001037983 */ /* 0x000f220000100800 */
[----:B------:R-:W-:-:S03]  /*59e0*/  @P2 IMAD.MOV.U32 R73, RZ, RZ, R13 ;  /* 0x000000ffff492224 */ /* 0x000fc600078e000d */
[----:B------:R-:W4:Y:S01]  /*59f0*/  LDL R13, [R1+0x318] ;  /* 0x00031800010d7983 */ /* 0x000f220000100800 */
[----:B------:R-:W-:-:S03]  /*5a00*/  PRMT R92, RZ, 0x7610, R92 ;  /* 0x00007610ff5c7816 */ /* 0x000fc6000000005c */
[----:B------:R0:W4:Y:S01]  /*5a10*/  @P2 LDG.E.U8 R123, desc[UR14][R72.64] ;  /* 0x0000000e487b2981 */ /* 0x000122000c1e1100 */
[----:B------:R-:W-:Y:S01]  /*5a20*/  ISETP.GT.AND P1, PT, R125, 0x10, PT ;  /* 0x000000107d00780c */ /* 0x000fe20003f24270 */
[----:B0-----:R-:W-:Y:S02]  /*5a30*/  @P3 IMAD.MOV.U32 R72, RZ, RZ, R71 ;  /* 0x000000ffff483224 */ /* 0x001fe400078e0047 */
[----:B------:R-:W-:Y:S01]  /*5a40*/  @P3 IMAD.MOV.U32 R73, RZ, RZ, R78 ;  /* 0x000000ffff493224 */ /* 0x000fe200078e004e */
[----:B------:R-:W-:Y:S01]  /*5a50*/  PRMT R135, RZ, 0x7610, R135 ;  /* 0x00007610ff877816 */ /* 0x000fe20000000087 */
[----:B------:R-:W4:Y:S04]  /*5a60*/  LDL R78, [R1+0x300] ;  /* 0x00030000014e7983 */ /* 0x000f280000100800 */
[----:B------:R3:W4:Y:S04]  /*5a70*/  @P3 LDG.E.U8 R92, desc[UR14][R72.64] ;  /* 0x0000000e485c3981 */ /* 0x000728000c1e1100 */
[----:B------:R-:W4:Y:S01]  /*5a80*/  LDL R71, [R1+0x304] ;  /* 0x0003040001477983 */ /* 0x000f220000100800 */
[----:B---3--:R-:W-:-:S03]  /*5a90*/  @P4 IMAD.MOV.U32 R72, RZ, RZ, R15 ;  /* 0x000000ffff484224 */ /* 0x008fc600078e000f */
[----:B------:R-:W3:Y:S01]  /*5aa0*/  LDL R15, [R1+0x30c] ;  /* 0x00030c00010f7983 */ /* 0x000ee20000100800 */
[----:B--2---:R-:W-:-:S03]  /*5ab0*/  @P4 IMAD.MOV.U32 R73, RZ, RZ, R22 ;  /* 0x000000ffff494224 */ /* 0x004fc600078e0016 */
[----:B------:R-:W2:Y:S04]  /*5ac0*/  LDL R22, [R1+0x308] ;  /* 0x0003080001167983 */ /* 0x000ea80000100800 */
[----:B------:R4:W2:Y:S02]  /*5ad0*/  @P4 LDG.E.U8 R135, desc[UR14][R72.64] ;  /* 0x0000000e48874981 */ /* 0x0008a4000c1e1100 */
[----:B----4-:R-:W-:Y:S02]  /*5ae0*/  @P1 IMAD.MOV.U32 R72, RZ, RZ, R3 ;  /* 0x000000ffff481224 */ /* 0x010fe400078e0003 */
[----:B------:R-:W4:Y:S01]  /*5af0*/  LDL R3, [R1+0x2fc] ;  /* 0x0002fc0001037983 */ /* 0x000f220000100800 */
[----:B------:R-:W-:-:S03]  /*5b00*/  @P1 IMAD.MOV.U32 R73, RZ, RZ, R13 ;  /* 0x000000ffff491224 */ /* 0x000fc600078e000d */
[----:B------:R-:W4:Y:S01]  /*5b10*/  LDL R13, [R1+0x2f8] ;  /* 0x0002f800010d7983 */ /* 0x000f220000100800 */
[C---:B------:R-:W-:Y:S02]  /*5b20*/  ISETP.GT.AND P0, PT, R125.reuse, 0x11, PT ;  /* 0x000000117d00780c */ /* 0x040fe40003f04270 */
[----:B------:R-:W-:Y:S02]  /*5b30*/  PRMT R88, RZ, 0x7610, R88 ;  /* 0x00007610ff587816 */ /* 0x000fe40000000058 */
[C---:B------:R-:W-:Y:S02]  /*5b40*/  ISETP.GT.AND P2, PT, R125.reuse, 0x12, PT ;  /* 0x000000127d00780c */ /* 0x040fe40003f44270 */
[----:B------:R-:W-:Y:S02]  /*5b50*/  PRMT R124, RZ, 0x7610, R124 ;  /* 0x00007610ff7c7816 */ /* 0x000fe4000000007c */
[C---:B------:R-:W-:Y:S01]  /*5b60*/  ISETP.GT.AND P3, PT, R125.reuse, 0x13, PT ;  /* 0x000000137d00780c */ /* 0x040fe20003f64270 */
[----:B------:R0:W4:Y:S01]  /*5b70*/  @P1 LDG.E.U8 R88, desc[UR14][R72.64] ;  /* 0x0000000e48581981 */ /* 0x000122000c1e1100 */
[----:B------:R-:W-:-:S02]  /*5b80*/  ISETP.GT.AND P4, PT, R125, 0x14, PT ;  /* 0x000000147d00780c */ /* 0x000fc40003f84270 */
[----:B------:R-:W-:Y:S01]  /*5b90*/  PRMT R84, RZ, 0x7610, R84 ;  /* 0x00007610ff547816 */ /* 0x000fe20000000054 */
[----:B0-----:R-:W-:Y:S02]  /*5ba0*/  @P0 IMAD.MOV.U32 R72, RZ, RZ, R79 ;  /* 0x000000ffff480224 */ /* 0x001fe400078e004f */
[----:B------:R-:W-:Y:S01]  /*5bb0*/  @P0 IMAD.MOV.U32 R73, RZ, RZ, R104 ;  /* 0x000000ffff490224 */ /* 0x000fe200078e0068 */
[----:B------:R-:W-:Y:S01]  /*5bc0*/  PRMT R134, RZ, 0x7610, R134 ;  /* 0x00007610ff867816 */ /* 0x000fe20000000086 */
[----:B------:R-:W4:Y:S04]  /*5bd0*/  LDL R104, [R1+0x2e8] ;  /* 0x0002e80001687983 */ /* 0x000f280000100800 */
[----:B------:R3:W4:Y:S04]  /*5be0*/  @P0 LDG.E.U8 R124, desc[UR14][R72.64] ;  /* 0x0000000e487c0981 */ /* 0x000728000c1e1100 */
[----:B------:R-:W4:Y:S01]  /*5bf0*/  LDL R79, [R1+0x2ec] ;  /* 0x0002ec00014f7983 */ /* 0x000f220000100800 */
[----:B---3--:R-:W-:-:S02]  /*5c00*/  @P2 IMAD.MOV.U32 R72, RZ, RZ, R15 ;  /* 0x000000ffff482224 */ /* 0x008fc400078e000f */
[----:B--2---:R-:W-:Y:S01]  /*5c10*/  @P2 IMAD.MOV.U32 R73, RZ, RZ, R22 ;  /* 0x000000ffff492224 */ /* 0x004fe200078e0016 */
[----:B------:R-:W2:Y:S04]  /*5c20*/  LDL R15, [R1+0x2f4] ;  /* 0x0002f400010f7983 */ /* 0x000ea80000100800 */
[----:B------:R-:W3:Y:S04]  /*5c30*/  LDL R22, [R1+0x2f0] ;  /* 0x0002f00001167983 */ /* 0x000ee80000100800 */
[----:B------:R0:W3:Y:S02]  /*5c40*/  @P2 LDG.E.U8 R84, desc[UR14][R72.64] ;  /* 0x0000000e48542981 */ /* 0x0000e4000c1e1100 */
[----:B0-----:R-:W-:-:S02]  /*5c50*/  @P3 IMAD.MOV.U32 R72, RZ, RZ, R71 ;  /* 0x000000ffff483224 */ /* 0x001fc400078e0047 */
[----:B------:R-:W-:Y:S01]  /*5c60*/  @P3 IMAD.MOV.U32 R73, RZ, RZ, R78 ;  /* 0x000000ffff493224 */ /* 0x000fe200078e004e */
[C---:B------:R-:W-:Y:S01]  /*5c70*/  ISETP.GT.AND P1, PT, R125.reuse, 0x15, PT ;  /* 0x000000157d00780c */ /* 0x040fe20003f24270 */
[----:B------:R-:W3:Y:S04]  /*5c80*/  LDL R78, [R1+0x2d8] ;  /* 0x0002d800014e7983 */ /* 0x000ee80000100800 */
[----:B------:R4:W3:Y:S01]  /*5c90*/  @P3 LDG.E.U8 R134, desc[UR14][R72.64] ;  /* 0x0000000e48863981 */ /* 0x0008e2000c1e1100 */
[----:B------:R-:W-:Y:S02]  /*5ca0*/  PRMT R164, RZ, 0x7610, R164 ;  /* 0x00007610ffa47816 */ /* 0x000fe400000000a4 */
[----:B------:R-:W-:Y:S01]  /*5cb0*/  ISETP.GT.AND P0, PT, R125, 0x16, PT ;  /* 0x000000167d00780c */ /* 0x000fe20003f04270 */
[----:B------:R-:W3:Y:S01]  /*5cc0*/  LDL R71, [R1+0x2dc] ;  /* 0x0002dc0001477983 */ /* 0x000ee20000100800 */
        /* <DEDUP_REMOVED lines=8> */
[----:B--2---:R-:W-:Y:S02]  /*5d50*/  @P1 IMAD.MOV.U32 R72, RZ, RZ, R15 ;  /* 0x000000ffff481224 */ /* 0x004fe400078e000f */
[----:B------:R-:W2:Y:S01]  /*5d60*/  LDL R15, [R1+0x2d4] ;  /* 0x0002d400010f7983 */ /* 0x000ea20000100800 */
[----:B---3--:R-:W-:-:S03]  /*5d70*/  @P1 IMAD.MOV.U32 R73, RZ, RZ, R22 ;  /* 0x000000ffff491224 */ /* 0x008fc600078e0016 */
[----:B------:R-:W3:Y:S04]  /*5d80*/  LDL R22, [R1+0x2d0] ;  /* 0x0002d00001167983 */ /* 0x000ee80000100800 */
[----:B------:R0:W3:Y:S02]  /*5d90*/  @P1 LDG.E.U8 R102, desc[UR14][R72.64] ;  /* 0x0000000e48661981 */ /* 0x0000e4000c1e1100 */
[----:B0-----:R-:W-:Y:S02]  /*5da0*/  @P0 IMAD.MOV.U32 R72, RZ, RZ, R79 ;  /* 0x000000ffff480224 */ /* 0x001fe400078e004f */
[----:B------:R-:W-:Y:S01]  /*5db0*/  @P0 IMAD.MOV.U32 R73, RZ, RZ, R104 ;  /* 0x000000ffff490224 */ /* 0x000fe200078e0068 */
[C---:B------:R-:W-:Y:S01]  /*5dc0*/  ISETP.GT.AND P3, PT, R125.reuse, 0x18, PT ;  /* 0x000000187d00780c */ /* 0x040fe20003f64270 */
[----:B------:R-:W3:Y:S04]  /*5dd0*/  LDL R104, [R1+0x2c0] ;  /* 0x0002c00001687983 */ /* 0x000ee80000100800 */
[----:B------:R4:W3:Y:S01]  /*5de0*/  @P0 LDG.E.U8 R167, desc[UR14][R72.64] ;  /* 0x0000000e48a70981 */ /* 0x0008e2000c1e1100 */
[----:B------:R-:W-:-:S02]  /*5df0*/  ISETP.GT.AND P4, PT, R125, 0x19, PT ;  /* 0x000000197d00780c */ /* 0x000fc40003f84270 */
[----:B------:R-:W-:Y:S01]  /*5e00*/  PRMT R133, RZ, 0x7610, R133 ;  /* 0x00007610ff857816 */ /* 0x000fe20000000085 */
[----:B------:R-:W3:Y:S01]  /*5e10*/  LDL R79, [R1+0x2c4] ;  /* 0x0002c400014f7983 */ /* 0x000ee20000100800 */
        /* <DEDUP_REMOVED lines=13> */
[----:B--2---:R-:W-:-:S03]  /*5ef0*/  @P4 IMAD.MOV.U32 R72, RZ, RZ, R15 ;  /* 0x000000ffff484224 */ /* 0x004fc600078e000f */
[----:B------:R-:W2:Y:S01]  /*5f00*/  LDL R15, [R1+0x2bc] ;  /* 0x0002bc00010f7983 */ /* 0x000ea20000100800 */
[----:B---3--:R-:W-:-:S03]  /*5f10*/  @P4 IMAD.MOV.U32 R73, RZ, RZ, R22 ;  /* 0x000000ffff494224 */ /* 0x008fc600078e0016 */
[----:B------:R-:W3:Y:S04]  /*5f20*/  LDL R22, [R1+0x2b8] ;  /* 0x0002b80001167983 */ /* 0x000ee80000100800 */
[----:B------:R4:W3:Y:S02]  /*5f30*/  @P4 LDG.E.U8 R118, desc[UR14][R72.64] ;  /* 0x0000000e48764981 */ /* 0x0008e4000c1e1100 */
        /* <DEDUP_REMOVED lines=23> */
[----:B0-----:R-:W-:Y:S02]  /*60b0*/  @P3 IMAD.MOV.U32 R72, RZ, RZ, R71 ;  /* 0x000000ffff483224 */ /* 0x001fe400078e0047 */
[----:B------:R-:W-:Y:S01]  /*60c0*/  @P3 IMAD.MOV.U32 R73, RZ, RZ, R78 ;  /* 0x000000ffff493224 */ /* 0x000fe200078e004e */
[----:B------:R-:W-:Y:S01]  /*60d0*/  ISETP.GT.AND P1, PT, R125, 0x1f, PT ;  /* 0x0000001f7d00780c */ /* 0x000fe20003f24270 */
[----:B------:R-:W3:Y:S04]  /*60e0*/  LDL R78, [R1+0x288] ;  /* 0x00028800014e7983 */ /* 0x000ee80000100800 */
[----:B------:R4:W3:Y:S01]  /*60f0*/  @P3 LDG.E.U8 R119, desc[UR14][R72.64] ;  /* 0x0000000e48773981 */ /* 0x0008e2000c1e1100 */
[----:B------:R-:W-:-:S02]  /*6100*/  PRMT R91, RZ, 0x7610, R91 ;  /* 0x00007610ff5b7816 */ /* 0x000fc4000000005b */
        /* <DEDUP_REMOVED lines=46> */
[C---:B------:R-:W-:Y:S02]  /*63f0*/  ISETP.GT.AND P2, PT, R125.reuse, 0x26, PT ;  /* 0x000000267d00780c */ /* 0x040fe40003f44270 */
[----:B------:R-:W-:Y:S02]  /*6400*/  PRMT R80, RZ, 0x7610, R80 ;  /* 0x00007610ff507816 */ /* 0x000fe40000000050 */
[C---:B------:R-:W-:Y:S02]  /*6410*/  ISETP.GT.AND P3, PT, R125.reuse, 0x27, PT ;  /* 0x000000277d00780c */ /* 0x040fe40003f64270 */
[----:B------:R-:W-:Y:S02]  /*6420*/  ISETP.GT.AND P4, PT, R125, 0x28, PT ;  /* 0x000000287d00780c */ /* 0x000fe40003f84270 */
[----:B------:R0:W4:Y:S01]  /*6430*/  @P1 LDG.E.U8 R80, desc[UR14][R72.64] ;  /* 0x0000000e48501981 */ /* 0x000122000c1e1100 */
[----:B------:R-:W-:-:S02]  /*6440*/  PRMT R77, RZ, 0x7610, R77 ;  /* 0x00007610ff4d7816 */ /* 0x000fc4000000004d */
[----:B------:R-:W-:Y:S01]  /*6450*/  PRMT R129, RZ, 0x7610, R129 ;  /* 0x00007610ff817816 */ /* 0x000fe20000000081 */
[----:B0-----:R-:W-:Y:S02]  /*6460*/  @P0 IMAD.MOV.U32 R72, RZ, RZ, R78 ;  /* 0x000000ffff480224 */ /* 0x001fe400078e004e */
[----:B------:R-:W-:Y:S02]  /*6470*/  @P0 IMAD.MOV.U32 R73, RZ, RZ, R79 ;  /* 0x000000ffff490224 */ /* 0x000fe400078e004f */
[----:B--2---:R-:W-:Y:S02]  /*6480*/  @P2 IMAD.MOV.U32 R78, RZ, RZ, R15 ;  /* 0x000000ffff4e2224 */ /* 0x004fe400078e000f */
[----:B------:R-:W2:Y:S01]  /*6490*/  LDL R15, [R1+0x254] ;  /* 0x00025400010f7983 */ /* 0x000ea20000100800 */
[----:B---3--:R-:W-:-:S03]  /*64a0*/  @P2 IMAD.MOV.U32 R79, RZ, RZ, R22 ;  /* 0x000000ffff4f2224 */ /* 0x008fc600078e0016 */
[----:B------:R-:W3:Y:S04]  /*64b0*/  LDL R22, [R1+0x250] ;  /* 0x0002500001167983 */ /* 0x000ee80000100800 */
[----:B------:R0:W3:Y:S02]  /*64c0*/  @P2 LDG.E.U8 R77, desc[UR14][R78.64] ;  /* 0x0000000e4e4d2981 */ /* 0x0000e4000c1e1100 */
[----:B0-----:R-:W-:Y:S02]  /*64d0*/  @P3 IMAD.MOV.U32 R78, RZ, RZ, R71 ;  /* 0x000000ffff4e3224 */ /* 0x001fe400078e0047 */
[----:B------:R-:W-:Y:S01]  /*64e0*/  @P3 IMAD.MOV.U32 R79, RZ, RZ, R104 ;  /* 0x000000ffff4f3224 */ /* 0x000fe200078e0068 */
[----:B------:R-:W-:Y:S01]  /*64f0*/  PRMT R121, RZ, 0x7610, R121 ;  /* 0x00007610ff797816 */ /* 0x000fe20000000079 */
[----:B------:R-:W3:Y:S04]  /*6500*/  LDL R104, [R1+0x238] ;  /* 0x0002380001687983 */ /* 0x000ee80000100800 */
[----:B------:R4:W3:Y:S01]  /*6510*/  @P3 LDG.E.U8 R129, desc[UR14][R78.64] ;  /* 0x0000000e4e813981 */ /* 0x0008e2000c1e1100 */
[----:B------:R-:W-:-:S03]  /*6520*/  ISETP.GT.AND P1, PT, R125, 0x29, PT ;  /* 0x000000297d00780c */ /* 0x000fc60003f24270 */
        /* <DEDUP_REMOVED lines=8> */
[----:B0-----:R-:W-:Y:S02]  /*65b0*/  PRMT R73, RZ, 0x7610, R73 ;  /* 0x00007610ff497816 */ /* 0x001fe40000000049 */
[----:B------:R-:W-:-:S04]  /*65c0*/  ISETP.GT.AND P0, PT, R125, 0x2a, PT ;  /* 0x0000002a7d00780c */ /* 0x000fc80003f04270 */
[----:B------:R2:W4:Y:S01]  /*65d0*/  @P4 LDG.E.U8 R73, desc[UR14][R78.64] ;  /* 0x0000000e4e494981 */ /* 0x000522000c1e1100 */
[----:B------:R-:W-:Y:S02]  /*65e0*/  PRMT R98, RZ, 0x7610, R98 ;  /* 0x00007610ff627816 */ /* 0x000fe40000000062 */
[----:B------:R-:W-:Y:S02]  /*65f0*/  ISETP.GT.AND P3, PT, R125, 0x2c, PT ;  /* 0x0000002c7d00780c */ /* 0x000fe40003f64270 */
        /* <DEDUP_REMOVED lines=8> */
[----:B------:R-:W3:Y:S04]  /*6680*/  LDL R105, [R1+0x224] ;  /* 0x0002240001697983 */ /* 0x000ee80000100800 */
[----:B------:R4:W3:Y:S04]  /*6690*/  @P0 LDG.E.U8 R98, desc[UR14][R78.64] ;  /* 0x0000000e4e620981 */ /* 0x0008e8000c1e1100 */
[----:B------:R-:W3:Y:S01]  /*66a0*/  LDL R108, [R1+0x220] ;  /* 0x00022000016c7983 */ /* 0x000ee20000100800 */
[----:B----4-:R-:W-:-:S03]  /*66b0*/  @P2 IMAD.MOV.U32 R78, RZ, RZ, R3 ;  /* 0x000000ffff4e2224 */ /* 0x010fc600078e0003 */
[----:B------:R-:W4:Y:S01]  /*66c0*/  LDL R3, [R1+0x22c] ;  /* 0x00022c0001037983 */ /* 0x000f220000100800 */
[----:B------:R-:W-:-:S03]  /*66d0*/  @P2 IMAD.MOV.U32 R79, RZ, RZ, R13 ;  /* 0x000000ffff4f2224 */ /* 0x000fc600078e000d */
[----:B------:R-:W4:Y:S04]  /*66e0*/  LDL R13, [R1+0x228] ;  /* 0x00022800010d7983 */ /* 0x000f280000100800 */
[----:B------:R0:W4:Y:S02]  /*66f0*/  @P2 LDG.E.U8 R128, desc[UR14][R78.64] ;  /* 0x0000000e4e802981 */ /* 0x000124000c1e1100 */
[----:B0-----:R-:W-:Y:S02]  /*6700*/  @P3 IMAD.MOV.U32 R79, RZ, RZ, R104 ;  /* 0x000000ffff4f3224 */ /* 0x001fe400078e0068 */
[----:B------:R-:W4:Y:S01]  /*6710*/  LDL R104, [R1+0x218] ;  /* 0x0002180001687983 */ /* 0x000f220000100800 */
[C---:B------:R-:W-:Y:S01]  /*6720*/  ISETP.GT.AND P4, PT, R125.reuse, 0x2d, PT ;  /* 0x0000002d7d00780c */ /* 0x040fe20003f84270 */
[----:B------:R-:W-:Y:S01]  /*6730*/  @P3 IMAD.MOV.U32 R78, RZ, RZ, R71 ;  /* 0x000000ffff4e3224 */ /* 0x000fe200078e0047 */
[----:B------:R-:W-:Y:S01]  /*6740*/  PRMT R94, RZ, 0x7610, R94 ;  /* 0x00007610ff5e7816 */ /* 0x000fe2000000005e */
[----:B------:R-:W4:Y:S01]  /*6750*/  LDL R71, [R1+0x21c] ;  /* 0x00021c0001477983 */ /* 0x000f220000100800 */
[----:B------:R-:W-:-:S02]  /*6760*/  ISETP.GT.AND P1, PT, R125, 0x2e, PT ;  /* 0x0000002e7d00780c */ /* 0x000fc40003f24270 */
[----:B------:R-:W-:Y:S02]  /*6770*/  PRMT R107, RZ, 0x7610, R107 ;  /* 0x00007610ff6b7816 */ /* 0x000fe4000000006b */
[C---:B------:R-:W-:Y:S01]  /*6780*/  ISETP.GT.AND P0, PT, R125.reuse, 0x2f, PT ;  /* 0x0000002f7d00780c */ /* 0x040fe20003f04270 */
[----:B------:R2:W4:Y:S01]  /*6790*/  @P3 LDG.E.U8 R94, desc[UR14][R78.64] ;  /* 0x0000000e4e5e3981 */ /* 0x000522000c1e1100 */
[----:B------:R-:W-:Y:S02]  /*67a0*/  PRMT R90, RZ, 0x7610, R90 ;  /* 0x00007610ff5a7816 */ /* 0x000fe4000000005a */
[----:B------:R-:W-:Y:S01]  /*67b0*/  ISETP.GT.AND P2, PT, R125, 0x30, PT ;  /* 0x000000307d00780c */ /* 0x000fe20003f44270 */
[----:B--2---:R-:W-:Y:S02]  /*67c0*/  @P4 IMAD.MOV.U32 R78, RZ, RZ, R15 ;  /* 0x000000ffff4e4224 */ /* 0x004fe400078e000f */
[----:B------:R-:W2:Y:S01]  /*67d0*/  LDL R15, [R1+0x214] ;  /* 0x00021400010f7983 */ /* 0x000ea20000100800 */
[----:B---3--:R-:W-:-:S03]  /*67e0*/  @P4 IMAD.MOV.U32 R79, RZ, RZ, R22 ;  /* 0x000000ffff4f4224 */ /* 0x008fc600078e0016 */
[----:B------:R-:W3:Y:S04]  /*67f0*/  LDL R22, [R1+0x210] ;  /* 0x0002100001167983 */ /* 0x000ee80000100800 */
[----:B------:R4:W3:Y:S01]  /*6800*/  @P4 LDG.E.U8 R107, desc[UR14][R78.64] ;  /* 0x0000000e4e6b4981 */ /* 0x0008e2000c1e1100 */
[----:B------:R-:W-:Y:S01]  /*6810*/  PRMT R127, RZ, 0x7610, R127 ;  /* 0x00007610ff7f7816 */ /* 0x000fe2000000007f */
[----:B----4-:R-:W-:Y:S02]  /*6820*/  @P1 IMAD.MOV.U32 R78, RZ, RZ, R3 ;  /* 0x000000ffff4e1224 */ /* 0x010fe400078e0003 */
[----:B------:R-:W4:Y:S01]  /*6830*/  LDL R3, [R1+0x20c] ;  /* 0x00020c0001037983 */ /* 0x000f220000100800 */
[----:B------:R-:W-:-:S03]  /*6840*/  @P1 IMAD.MOV.U32 R79, RZ, RZ, R13 ;  /* 0x000000ffff4f1224 */ /* 0x000fc600078e000d */
[----:B------:R-:W4:Y:S04]  /*6850*/  LDL R13, [R1+0x208] ;  /* 0x00020800010d7983 */ /* 0x000f280000100800 */
[----:B------:R0:W4:Y:S02]  /*6860*/  @P1 LDG.E.U8 R90, desc[UR14][R78.64] ;  /* 0x0000000e4e5a1981 */ /* 0x000124000c1e1100 */
[----:B0-----:R-:W-:Y:S02]  /*6870*/  @P0 IMAD.MOV.U32 R78, RZ, RZ, R105 ;  /* 0x000000ffff4e0224 */ /* 0x001fe400078e0069 */
[----:B------:R-:W-:Y:S01]  /*6880*/  @P0 IMAD.MOV.U32 R79, RZ, RZ, R108 ;  /* 0x000000ffff4f0224 */ /* 0x000fe200078e006c */
[----:B------:R-:W4:Y:S04]  /*6890*/  LDL R105, [R1+0x200] ;  /* 0x0002000001697983 */ /* 0x000f280000100800 */
[----:B------:R0:W4:Y:S04]  /*68a0*/  @P0 LDG.E.U8 R127, desc[UR14][R78.64] ;  /* 0x0000000e4e7f0981 */ /* 0x000128000c1e1100 */
[----:B------:R-:W4:Y:S01]  /*68b0*/  LDL R108, [R1+0x1f0] ;  /* 0x0001f000016c7983 */ /* 0x000f220000100800 */
[----:B0-----:R-:W-:-:S03]  /*68c0*/  @P2 IMAD.MOV.U32 R79, RZ, RZ, R104 ;  /* 0x000000ffff4f2224 */ /* 0x001fc600078e0068 */
[----:B------:R-:W4:Y:S01]  /*68d0*/  LDL R104, [R1+0x204] ;  /* 0x0002040001687983 */ /* 0x000f220000100800 */
[C---:B------:R-:W-:Y:S01]  /*68e0*/  ISETP.GT.AND P3, PT, R125.reuse, 0x31, PT ;  /* 0x000000317d00780c */ /* 0x040fe20003f64270 */
[----:B------:R-:W-:Y:S01]  /*68f0*/  @P2 IMAD.MOV.U32 R78, RZ, RZ, R71 ;  /* 0x000000ffff4e2224 */ /* 0x000fe200078e0047 */
[C---:B------:R-:W-:Y:S01]  /*6900*/  ISETP.GT.AND P4, PT, R125.reuse, 0x32, PT ;  /* 0x000000327d00780c */ /* 0x040fe20003f84270 */
[----:B------:R-:W4:Y:S01]  /*6910*/  LDL R71, [R1+0x1f4] ;  /* 0x0001f40001477983 */ /* 0x000f220000100800 */
[----:B------:R-:W-:Y:S02]  /*6920*/  PRMT R86, RZ, 0x7610, R86 ;  /* 0x00007610ff567816 */ /* 0x000fe40000000056 */
[----:B------:R-:W-:Y:S02]  /*6930*/  PRMT R116, RZ, 0x7610, R116 ;  /* 0x00007610ff747816 */ /* 0x000fe40000000074 */
[C---:B------:R-:W-:Y:S02]  /*6940*/  ISETP.GT.AND P1, PT, R125.reuse, 0x33, PT ;  /* 0x000000337d00780c */ /* 0x040fe40003f24270 */
[----:B------:R2:W4:Y:S01]  /*6950*/  @P2 LDG.E.U8 R86, desc[UR14][R78.64] ;  /* 0x0000000e4e562981 */ /* 0x000522000c1e1100 */
[----:B------:R-:W-:-:S02]  /*6960*/  ISETP.GT.AND P0, PT, R125, 0x34, PT ;  /* 0x000000347d00780c */ /* 0x000fc40003f04270 */
[----:B------:R-:W-:Y:S01]  /*6970*/  PRMT R82, RZ, 0x7610, R82 ;  /* 0x00007610ff527816 */ /* 0x000fe20000000052 */
[----:B--2---:R-:W-:Y:S02]  /*6980*/  @P3 IMAD.MOV.U32 R78, RZ, RZ, R15 ;  /* 0x000000ffff4e3224 */ /* 0x004fe400078e000f */
[----:B---3--:R-:W-:Y:S01]  /*6990*/  @P3 IMAD.MOV.U32 R79, RZ, RZ, R22 ;  /* 0x000000ffff4f3224 */ /* 0x008fe200078e0016 */
[----:B------:R-:W-:Y:S01]  /*69a0*/  PRMT R112, RZ, 0x7610, R112 ;  /* 0x00007610ff707816 */ /* 0x000fe20000000070 */
[----:B------:R-:W2:Y:S01]  /*69b0*/  LDL R22, [R1+0x1e8] ;  /* 0x0001e80001167983 */ /* 0x000ea20000100800 */
[----:B------:R-:W-:-:S03]  /*69c0*/  ISETP.GT.AND P2, PT, R125, 0x35, PT ;  /* 0x000000357d00780c */ /* 0x000fc60003f44270 */
[----:B------:R4:W3:Y:S04]  /*69d0*/  @P3 LDG.E.U8 R116, desc[UR14][R78.64] ;  /* 0x0000000e4e743981 */ /* 0x0008e8000c1e1100 */
[----:B------:R-:W2:Y:S01]  /*69e0*/  LDL R15, [R1+0x1ec] ;  /* 0x0001ec00010f7983 */ /* 0x000ea20000100800 */
[----:B----4-:R-:W-:-:S03]  /*69f0*/  @P4 IMAD.MOV.U32 R78, RZ, RZ, R3 ;  /* 0x000000ffff4e4224 */ /* 0x010fc600078e0003 */
[----:B------:R-:W4:Y:S01]  /*6a00*/  LDL R3, [R1+0x1e4] ;  /* 0x0001e40001037983 */ /* 0x000f220000100800 */
[----:B------:R-:W-:-:S03]  /*6a10*/  @P4 IMAD.MOV.U32 R79, RZ, RZ, R13 ;  /* 0x000000ffff4f4224 */ /* 0x000fc600078e000d */
[----:B------:R-:W3:Y:S04]  /*6a20*/  LDL R13, [R1+0x1e0] ;  /* 0x0001e000010d7983 */ /* 0x000ee80000100800 */
[----:B------:R0:W3:Y:S02]  /*6a30*/  @P4 LDG.E.U8 R82, desc[UR14][R78.64] ;  /* 0x0000000e4e524981 */ /* 0x0000e4000c1e1100 */
[----:B0-----:R-:W-:Y:S02]  /*6a40*/  PRMT R79, RZ, 0x7610, R79 ;  /* 0x00007610ff4f7816 */ /* 0x001fe4000000004f */
[----:B------:R0:W3:Y:S02]  /*6a50*/  @P1 LDG.E.U8 R112, desc[UR14][R104.64] ;  /* 0x0000000e68701981 */ /* 0x0000e4000c1e1100 */
[----:B0-----:R-:W-:-:S02]  /*6a60*/  @P0 IMAD.MOV.U32 R104, RZ, RZ, R109 ;  /* 0x000000ffff680224 */ /* 0x001fc400078e006d */
[----:B------:R-:W-:Y:S01]  /*6a70*/  @P0 IMAD.MOV.U32 R105, RZ, RZ, R142 ;  /* 0x000000ffff690224 */ /* 0x000fe200078e008e */
[----:B------:R-:W3:Y:S04]  /*6a80*/  LDL R109, [R1+0x1d8] ;  /* 0x0001d800016d7983 */ /* 0x000ee80000100800 */
[----:B------:R0:W3:Y:S01]  /*6a90*/  @P0 LDG.E.U8 R79, desc[UR14][R104.64] ;  /* 0x0000000e684f0981 */ /* 0x0000e2000c1e1100 */
[C---:B------:R-:W-:Y:S02]  /*6aa0*/  ISETP.GT.AND P1, PT, R125.reuse, 0x38, PT ;  /* 0x000000387d00780c */ /* 0x040fe40003f24270 */
[----:B------:R-:W-:Y:S01]  /*6ab0*/  ISETP.GT.AND P3, PT, R125, 0x36, PT ;  /* 0x000000367d00780c */ /* 0x000fe20003f64270 */
[----:B------:R-:W3:Y:S01]  /*6ac0*/  LDL R142, [R1+0x1c8] ;  /* 0x0001c800018e7983 */ /* 0x000ee20000100800 */
[----:B0-----:R-:W-:-:S03]  /*6ad0*/  @P2 IMAD.MOV.U32 R105, RZ, RZ, R108 ;  /* 0x000000ffff692224 */ /* 0x001fc600078e006c */
[----:B------:R-:W3:Y:S01]  /*6ae0*/  LDL R108, [R1+0x1dc] ;  /* 0x0001dc00016c7983 */ /* 0x000ee20000100800 */
[----:B------:R-:W-:Y:S01]  /*6af0*/  PRMT R72, RZ, 0x7610, R72 ;  /* 0x00007610ff487816 */ /* 0x000fe20000000048 */
[----:B------:R-:W-:Y:S01]  /*6b00*/  @P2 IMAD.MOV.U32 R104, RZ, RZ, R71 ;  /* 0x000000ffff682224 */ /* 0x000fe200078e0047 */
[----:B------:R-:W-:Y:S01]  /*6b10*/  ISETP.GT.AND P4, PT, R125, 0x37, PT ;  /* 0x000000377d00780c */ /* 0x000fe20003f84270 */
[----:B------:R-:W3:Y:S01]  /*6b20*/  LDL R71, [R1+0x1cc] ;  /* 0x0001cc0001477983 */ /* 0x000ee20000100800 */
[----:B------:R-:W-:Y:S02]  /*6b30*/  PRMT R113, RZ, 0x7610, R113 ;  /* 0x00007610ff717816 */ /* 0x000fe40000000071 */
[----:B------:R-:W-:-:S04]  /*6b40*/  PRMT R76, RZ, 0x7610, R76 ;  /* 0x00007610ff4c7816 */ /* 0x000fc8000000004c */
[----:B------:R2:W3:Y:S02]  /*6b50*/  @P2 LDG.E.U8 R113, desc[UR14][R104.64] ;  /* 0x0000000e68712981 */ /* 0x0004e4000c1e1100 */
[----:B--2---:R-:W-:Y:S02]  /*6b60*/  @P3 IMAD.MOV.U32 R104, RZ, RZ, R15 ;  /* 0x000000ffff683224 */ /* 0x004fe400078e000f */
[----:B------:R-:W-:Y:S01]  /*6b70*/  @P3 IMAD.MOV.U32 R105, RZ, RZ, R22 ;  /* 0x000000ffff693224 */ /* 0x000fe200078e0016 */
[----:B------:R-:W2:Y:S04]  /*6b80*/  LDL R15, [R1+0x1c4] ;  /* 0x0001c400010f7983 */ /* 0x000ea80000100800 */
[----:B------:R-:W2:Y:S04]  /*6b90*/  LDL R22, [R1+0x1c0] ;  /* 0x0001c00001167983 */ /* 0x000ea80000100800 */
[----:B------:R4:W2:Y:S02]  /*6ba0*/  @P3 LDG.E.U8 R76, desc[UR14][R104.64] ;  /* 0x0000000e684c3981 */ /* 0x0008a4000c1e1100 */
[----:B----4-:R-:W-:-:S02]  /*6bb0*/  @P4 IMAD.MOV.U32 R104, RZ, RZ, R3 ;  /* 0x000000ffff684224 */ /* 0x010fc400078e0003 */
[----:B------:R-:W4:Y:S01]  /*6bc0*/  LDL R3, [R1+0x1bc] ;  /* 0x0001bc0001037983 */ /* 0x000f220000100800 */
[----:B---3--:R-:W-:-:S03]  /*6bd0*/  @P4 IMAD.MOV.U32 R105, RZ, RZ, R13 ;  /* 0x000000ffff694224 */ /* 0x008fc600078e000d */
[----:B------:R-:W3:Y:S04]  /*6be0*/  LDL R13, [R1+0x1b8] ;  /* 0x0001b800010d7983 */ /* 0x000ee80000100800 */
[----:B------:R0:W3:Y:S04]  /*6bf0*/  @P1 LDG.E.U8 R72, desc[UR14][R108.64] ;  /* 0x0000000e6c481981 */ /* 0x0000e8000c1e1100 */
[----:B------:R-:W2:Y:S01]  /*6c00*/  LDL R109, [R1+0x1d0] ;  /* 0x0001d000016d7983 */ /* 0x000ea20000100800 */
[----:B------:R-:W-:Y:S02]  /*6c10*/  ISETP.GT.AND P0, PT, R125, 0x39, PT ;  /* 0x000000397d00780c */ /* 0x000fe40003f04270 */
[----:B------:R-:W-:-:S02]  /*6c20*/  PRMT R111, RZ, 0x7610, R111 ;  /* 0x00007610ff6f7816 */ /* 0x000fc4000000006f */
[C---:B------:R-:W-:Y:S02]  /*6c30*/  ISETP.GT.AND P2, PT, R125.reuse, 0x3a, PT ;  /* 0x0000003a7d00780c */ /* 0x040fe40003f44270 */
[C---:B------:R-:W-:Y:S02]  /*6c40*/  ISETP.GT.AND P3, PT, R125.reuse, 0x3b, PT ;  /* 0x0000003b7d00780c */ /* 0x040fe40003f64270 */
[----:B------:R1:W3:Y:S05]  /*6c50*/  @P4 LDG.E.U8 R111, desc[UR14][R104.64] ;  /* 0x0000000e686f4981 */ /* 0x0002ea000c1e1100 */
[----:B0-----:R-:W-:Y:S01]  /*6c60*/  @P0 IMAD.MOV.U32 R108, RZ, RZ, R143 ;  /* 0x000000ffff6c0224 */ /* 0x001fe200078e008f */
[----:B-1----:R-:W-:Y:S01]  /*6c70*/  PRMT R104, RZ, 0x7610, R104 ;  /* 0x00007610ff687816 */ /* 0x002fe20000000068 */
[----:B------:R-:W3:Y:S01]  /*6c80*/  LDL R143, [R1+0x1ac] ;  /* 0x0001ac00018f7983 */ /* 0x000ee20000100800 */
[----:B------:R-:W-:-:S02]  /*6c90*/  ISETP.GT.AND P4, PT, R125, 0x3c, PT ;  /* 0x0000003c7d00780c */ /* 0x000fc40003f84270 */
[----:B------:R-:W-:Y:S02]  /*6ca0*/  PRMT R97, RZ, 0x7610, R97 ;  /* 0x00007610ff617816 */ /* 0x000fe40000000061 */
[----:B------:R-:W-:Y:S02]  /*6cb0*/  PRMT R110, RZ, 0x7610, R110 ;  /* 0x00007610ff6e7816 */ /* 0x000fe4000000006e */
[----:B------:R-:W-:Y:S01]  /*6cc0*/  PRMT R93, RZ, 0x7610, R93 ;  /* 0x00007610ff5d7816 */ /* 0x000fe2000000005d */
[----:B--2---:R0:W2:Y:S02]  /*6cd0*/  @P0 LDG.E.U8 R104, desc[UR14][R108.64] ;  /* 0x0000000e6c680981 */ /* 0x0040a4000c1e1100 */
[----:B0-----:R-:W-:Y:S02]  /*6ce0*/  @P2 IMAD.MOV.U32 R108, RZ, RZ, R71 ;  /* 0x000000ffff6c2224 */ /* 0x001fe400078e0047 */
[----:B------:R-:W-:Y:S01]  /*6cf0*/  @P2 IMAD.MOV.U32 R109, RZ, RZ, R142 ;  /* 0x000000ffff6d2224 */ /* 0x000fe200078e008e */
[----:B------:R-:W-:Y:S01]  /*6d00*/  ISETP.GT.AND P1, PT, R125, 0x3d, PT ;  /* 0x0000003d7d00780c */ /* 0x000fe20003f24270 */
[----:B------:R-:W2:Y:S04]  /*6d10*/  LDL R142, [R1+0x1a0] ;  /* 0x0001a000018e7983 */ /* 0x000ea80000100800 */
[----:B------:R0:W2:Y:S01]  /*6d20*/  @P2 LDG.E.U8 R97, desc[UR14][R108.64] ;  /* 0x0000000e6c612981 */ /* 0x0000a2000c1e1100 */
[----:B------:R-:W-:-:S03]  /*6d30*/  PRMT R105, RZ, 0x7610, R105 ;  /* 0x00007610ff697816 */ /* 0x000fc60000000069 */
[----:B------:R-:W2:Y:S01]  /*6d40*/  LDL R71, [R1+0x1a4] ;  /* 0x0001a40001477983 */ /* 0x000ea20000100800 */
[----:B0-----:R-:W-:Y:S02]  /*6d50*/  @P3 IMAD.MOV.U32 R108, RZ, RZ, R15 ;  /* 0x000000ffff6c3224 */ /* 0x001fe400078e000f */
[----:B------:R-:W-:Y:S01]  /*6d60*/  @P3 IMAD.MOV.U32 R109, RZ, RZ, R22 ;  /* 0x000000ffff6d3224 */ /* 0x000fe200078e0016 */
[----:B------:R-:W2:Y:S04]  /*6d70*/  LDL R15, [R1+0x19c] ;  /* 0x00019c00010f7983 */ /* 0x000ea80000100800 */
[----:B------:R4:W2:Y:S04]  /*6d80*/  @P3 LDG.E.U8 R110, desc[UR14][R108.64] ;  /* 0x0000000e6c6e3981 */ /* 0x0008a8000c1e1100 */
[----:B------:R-:W2:Y:S01]  /*6d90*/  LDL R22, [R1+0x198] ;  /* 0x0001980001167983 */ /* 0x000ea20000100800 */
[----:B----4-:R-:W-:-:S02]  /*6da0*/  @P4 IMAD.MOV.U32 R108, RZ, RZ, R3 ;  /* 0x000000ffff6c4224 */ /* 0x010fc400078e0003 */
[----:B---3--:R-:W-:Y:S01]  /*6db0*/  @P4 IMAD.MOV.U32 R109, RZ, RZ, R13 ;  /* 0x000000ffff6d4224 */ /* 0x008fe200078e000d */
[----:B------:R-:W3:Y:S04]  /*6dc0*/  LDL R3, [R1+0x194] ;  /* 0x0001940001037983 */ /* 0x000ee80000100800 */
[----:B------:R0:W4:Y:S04]  /*6dd0*/  @P4 LDG.E.U8 R93, desc[UR14][R108.64] ;  /* 0x0000000e6c5d4981 */ /* 0x000128000c1e1100 */
[----:B------:R-:W4:Y:S04]  /*6de0*/  LDL R13, [R1+0x190] ;  /* 0x00019000010d7983 */ /* 0x000f280000100800 */
[----:B------:R-:W0:Y:S04]  /*6df0*/  LDL R108, [R1+0x1b0] ;  /* 0x0001b000016c7983 */ /* 0x000e280000100800 */
[----:B------:R-:W0:Y:S01]  /*6e00*/  LDL R109, [R1+0x1b4] ;  /* 0x0001b400016d7983 */ /* 0x000e220000100800 */
[----:B------:R-:W-:-:S02]  /*6e10*/  ISETP.GT.AND P0, PT, R125, 0x3e, PT ;  /* 0x0000003e7d00780c */ /* 0x000fc40003f04270 */
[----:B0-----:R-:W-:-:S04]  /*6e20*/  @P1 LOP3.LUT R109, R109, R108, RZ, 0x3c, !PT ;  /* 0x0000006c6d6d1212 */ /* 0x001fc800078e3cff */
[----:B------:R-:W-:-:S04]  /*6e30*/  @P1 LOP3.LUT R108, R109, R108, RZ, 0x3c, !PT ;  /* 0x0000006c6d6c1212 */ /* 0x000fc800078e3cff */
[----:B------:R-:W-:-:S05]  /*6e40*/  @P1 LOP3.LUT R109, R109, R108, RZ, 0x3c, !PT ;  /* 0x0000006c6d6d1212 */ /* 0x000fca00078e3cff */
[----:B------:R0:W4:Y:S04]  /*6e50*/  @P1 LDG.E.U8 R105, desc[UR14][R108.64] ;  /* 0x0000000e6c691981 */ /* 0x000128000c1e1100 */
[----:B------:R-:W3:Y:S01]  /*6e60*/  LDL R109, [R1+0x1a8] ;  /* 0x0001a800016d7983 */ /* 0x000ee20000100800 */
[C---:B------:R-:W-:Y:S01]  /*6e70*/  ISETP.GT.AND P2, PT, R125.reuse, 0x3f, PT ;  /* 0x0000003f7d00780c */ /* 0x040fe20003f44270 */
[----:B0-----:R-:W-:Y:S01]  /*6e80*/  @P0 IMAD.MOV.U32 R108, RZ, RZ, R143 ;  /* 0x000000ffff6c0224 */ /* 0x001fe200078e008f */
[----:B------:R-:W-:Y:S02]  /*6e90*/  PRMT R89, RZ, 0x7610, R89 ;  /* 0x00007610ff597816 */ /* 0x000fe40000000059 */
[C---:B------:R-:W-:Y:S02]  /*6ea0*/  ISETP.GT.AND P3, PT, R125.reuse, 0x40, PT ;  /* 0x000000407d00780c */ /* 0x040fe40003f64270 */
[----:B------:R-:W-:-:S07]  /*6eb0*/  ISETP.GT.AND P4, PT, R125, 0x41, PT ;  /* 0x000000417d00780c */ /* 0x000fce0003f84270 */
[----:B--2---:R-:W-:Y:S02]  /*6ec0*/  @P2 IMAD.MOV.U32 R143, RZ, RZ, R142 ;  /* 0x000000ffff8f2224 */ /* 0x004fe400078e008e */
[----:B------:R-:W-:Y:S01]  /*6ed0*/  @P2 IMAD.MOV.U32 R142, RZ, RZ, R71 ;  /* 0x000000ffff8e2224 */ /* 0x000fe200078e0047 */
[----:B------:R-:W-:Y:S01]  /*6ee0*/  PRMT R85, RZ, 0x7610, R85 ;  /* 0x00007610ff557816 */ /* 0x000fe20000000055 */
[----:B------:R-:W2:Y:S01]  /*6ef0*/  LDL R71, [R1+0x17c] ;  /* 0x00017c0001477983 */ /* 0x000ea20000100800 */
[----:B------:R-:W-:-:S03]  /*6f00*/  PRMT R106, RZ, 0x7610, R106 ;  /* 0x00007610ff6a7816 */ /* 0x000fc6000000006a */
[----:B---3--:R0:W3:Y:S02]  /*6f10*/  @P0 LDG.E.U8 R89, desc[UR14][R108.64] ;  /* 0x0000000e6c590981 */ /* 0x0080e4000c1e1100 */
[----:B0-----:R-:W-:-:S06]  /*6f20*/  PRMT R109, RZ, 0x7610, R109 ;  /* 0x00007610ff6d7816 */ /* 0x001fcc000000006d */
        /* <DEDUP_REMOVED lines=9> */
[----:B0-----:R-:W-:Y:S02]  /*6fc0*/  @P4 IMAD.MOV.U32 R142, RZ, RZ, R3 ;  /* 0x000000ffff8e4224 */ /* 0x001fe400078e0003 */
[----:B----4-:R-:W-:Y:S01]  /*6fd0*/  @P4 IMAD.MOV.U32 R143, RZ, RZ, R13 ;  /* 0x000000ffff8f4224 */ /* 0x010fe200078e000d */
[----:B------:R-:W-:Y:S01]  /*6fe0*/  PRMT R108, RZ, 0x7610, R108 ;  /* 0x00007610ff6c7816 */ /* 0x000fe2000000006c */
[----:B------:R-:W4:Y:S04]  /*6ff0*/  LDL R13, [R1+0x168] ;  /* 0x00016800010d7983 */ /* 0x000f280000100800 */
[----:B------:R0:W4:Y:S04]  /*7000*/  @P4 LDG.E.U8 R106, desc[UR14][R142.64] ;  /* 0x0000000e8e6a4981 */ /* 0x000128000c1e1100 */
[----:B------:R-:W4:Y:S04]  /*7010*/  LDL R3, [R1+0x16c] ;  /* 0x00016c0001037983 */ /* 0x000f280000100800 */
[----:B------:R-:W0:Y:S04]  /*7020*/  LDL R142, [R1+0x188] ;  /* 0x00018800018e7983 */ /* 0x000e280000100800 */
[----:B------:R-:W0:Y:S02]  /*7030*/  LDL R143, [R1+0x18c] ;  /* 0x00018c00018f7983 */ /* 0x000e240000100800 */
[----:B0-----:R-:W-:-:S04]  /*7040*/  @P1 LOP3.LUT R143, R143, R142, RZ, 0x3c, !PT ;  /* 0x0000008e8f8f1212 */ /* 0x001fc800078e3cff */
[----:B------:R-:W-:-:S04]  /*7050*/  @P1 LOP3.LUT R142, R143, R142, RZ, 0x3c, !PT ;  /* 0x0000008e8f8e1212 */ /* 0x000fc800078e3cff */
[----:B------:R-:W-:-:S05]  /*7060*/  @P1 LOP3.LUT R143, R143, R142, RZ, 0x3c, !PT ;  /* 0x0000008e8f8f1212 */ /* 0x000fca00078e3cff */
[----:B------:R0:W4:Y:S04]  /*7070*/  @P1 LDG.E.U8 R81, desc[UR14][R142.64] ;  /* 0x0000000e8e511981 */ /* 0x000128000c1e1100 */
[----:B------:R-:W0:Y:S04]  /*7080*/  LDL R142, [R1+0x180] ;  /* 0x00018000018e7983 */ /* 0x000e280000100800 */
[----:B------:R-:W0:Y:S01]  /*7090*/  LDL R143, [R1+0x184] ;  /* 0x00018400018f7983 */ /* 0x000e220000100800 */
[----:B------:R-:W-:Y:S02]  /*70a0*/  ISETP.GT.AND P2, PT, R125, 0x44, PT ;  /* 0x000000447d00780c */ /* 0x000fe40003f44270 */
[----:B0-----:R-:W-:-:S04]  /*70b0*/  @P0 LOP3.LUT R143, R143, R142, RZ, 0x3c, !PT ;  /* 0x0000008e8f8f0212 */ /* 0x001fc800078e3cff */
[----:B------:R-:W-:-:S04]  /*70c0*/  @P0 LOP3.LUT R142, R143, R142, RZ, 0x3c, !PT ;  /* 0x0000008e8f8e0212 */ /* 0x000fc800078e3cff */
[----:B------:R-:W-:-:S05]  /*70d0*/  @P0 LOP3.LUT R143, R143, R142, RZ, 0x3c, !PT ;  /* 0x0000008e8f8f0212 */ /* 0x000fca00078e3cff */
[----:B------:R2:W4:Y:S04]  /*70e0*/  @P0 LDG.E.U8 R108, desc[UR14][R142.64] ;  /* 0x0000000e8e6c0981 */ /* 0x000528000c1e1100 */
[----:B------:R-:W3:Y:S01]  /*70f0*/  LDL R143, [R1+0x178] ;  /* 0x00017800018f7983 */ /* 0x000ee20000100800 */
[C---:B------:R-:W-:Y:S01]  /*7100*/  ISETP.GT.AND P3, PT, R125.reuse, 0x45, PT ;  /* 0x000000457d00780c */ /* 0x040fe20003f64270 */
[----:B--2---:R-:W-:Y:S01]  /*7110*/  @P2 IMAD.MOV.U32 R142, RZ, RZ, R71 ;  /* 0x000000ffff8e2224 */ /* 0x004fe200078e0047 */
[----:B------:R-:W-:Y:S01]  /*7120*/  ISETP.GT.AND P4, PT, R125, 0x46, PT ;  /* 0x000000467d00780c */ /* 0x000fe20003f84270 */
[----:B------:R-:W2:Y:S01]  /*7130*/  LDL R71, [R1+0x154] ;  /* 0x0001540001477983 */ /* 0x000ea20000100800 */
[----:B------:R-:W-:Y:S02]  /*7140*/  PRMT R78, RZ, 0x7610, R78 ;  /* 0x00007610ff4e7816 */ /* 0x000fe4000000004e */
[----:B------:R-:W-:-:S02]  /*7150*/  PRMT R103, RZ, 0x7610, R103 ;  /* 0x00007610ff677816 */ /* 0x000fc40000000067 */
[----:B------:R-:W-:Y:S02]  /*7160*/  PRMT R75, RZ, 0x7610, R75 ;  /* 0x00007610ff4b7816 */ /* 0x000fe4000000004b */
[----:B---3--:R0:W3:Y:S03]  /*7170*/  @P2 LDG.E.U8 R78, desc[UR14][R142.64] ;  /* 0x0000000e8e4e2981 */ /* 0x0080e6000c1e1100 */
        /* <DEDUP_REMOVED lines=8> */
[----:B----4-:R-:W-:Y:S02]  /*7200*/  @P4 IMAD.MOV.U32 R142, RZ, RZ, R3 ;  /* 0x000000ffff8e4224 */ /* 0x010fe400078e0003 */
[----:B------:R-:W-:Y:S01]  /*7210*/  @P4 IMAD.MOV.U32 R143, RZ, RZ, R13 ;  /* 0x000000ffff8f4224 */ /* 0x000fe200078e000d */
        /* <DEDUP_REMOVED lines=103> */
[----:B------:R-:W-:-:S03]  /*7890*/  PRMT R159, RZ, 0x7610, R159 ;  /* 0x00007610ff9f7816 */ /* 0x000fc6000000009f */
[----:B------:R-:W3:Y:S01]  /*78a0*/  LDL R15, [R1+0xdc] ;  /* 0x0000dc00010f7983 */ /* 0x000ee20000100800 */
[----:B----4-:R-:W-:Y:S02]  /*78b0*/  @P4 IMAD.MOV.U32 R142, RZ, RZ, R3 ;  /* 0x000000ffff8e4224 */ /* 0x010fe400078e0003 */
[----:B------:R-:W-:Y:S01]  /*78c0*/  @P4 IMAD.MOV.U32 R143, RZ, RZ, R13 ;  /* 0x000000ffff8f4224 */ /* 0x000fe200078e000d */
[C---:B------:R-:W-:Y:S01]  /*78d0*/  ISETP.GT.AND P0, PT, R125.reuse, 0x57, PT ;  /* 0x000000577d00780c */ /* 0x040fe20003f04270 */
[----:B------:R-:W4:Y:S04]  /*78e0*/  LDL R13, [R1+0xc8] ;  /* 0x0000c800010d7983 */ /* 0x000f280000100800 */
[----:B------:R0:W4:Y:S01]  /*78f0*/  @P4 LDG.E.U8 R157, desc[UR14][R142.64] ;  /* 0x0000000e8e9d4981 */ /* 0x000122000c1e1100 */
[----:B------:R-:W-:-:S02]  /*7900*/  ISETP.GT.AND P2, PT, R125, 0x58, PT ;  /* 0x000000587d00780c */ /* 0x000fc40003f44270 */
[----:B------:R-:W-:Y:S01]  /*7910*/  PRMT R160, RZ, 0x7610, R160 ;  /* 0x00007610ffa07816 */ /* 0x000fe200000000a0 */
[----:B------:R-:W4:Y:S04]  /*7920*/  LDL R3, [R1+0xcc] ;  /* 0x0000cc0001037983 */ /* 0x000f280000100800 */
[----:B------:R-:W0:Y:S04]  /*7930*/  LDL R142, [R1+0xe8] ;  /* 0x0000e800018e7983 */ /* 0x000e280000100800 */
[----:B------:R-:W0:Y:S02]  /*7940*/  LDL R143, [R1+0xec] ;  /* 0x0000ec00018f7983 */ /* 0x000e240000100800 */
[----:B0-----:R-:W-:-:S04]  /*7950*/  @P1 LOP3.LUT R143, R143, R142, RZ, 0x3c, !PT ;  /* 0x0000008e8f8f1212 */ /* 0x001fc800078e3cff */
[----:B------:R-:W-:-:S04]  /*7960*/  @P1 LOP3.LUT R142, R143, R142, RZ, 0x3c, !PT ;  /* 0x0000008e8f8e1212 */ /* 0x000fc800078e3cff */
[----:B------:R-:W-:-:S05]  /*7970*/  @P1 LOP3.LUT R143, R143, R142, RZ, 0x3c, !PT ;  /* 0x0000008e8f8f1212 */ /* 0x000fca00078e3cff */
[----:B------:R2:W4:Y:S04]  /*7980*/  @P1 LDG.E.U8 R159, desc[UR14][R142.64] ;  /* 0x0000000e8e9f1981 */ /* 0x000528000c1e1100 */
[----:B------:R-:W3:Y:S01]  /*7990*/  LDL R143, [R1+0xe0] ;  /* 0x0000e000018f7983 */ /* 0x000ee20000100800 */
[----:B--2---:R-:W-:Y:S01]  /*79a0*/  @P0 IMAD.MOV.U32 R142, RZ, RZ, R71 ;  /* 0x000000ffff8e0224 */ /* 0x004fe200078e0047 */
[----:B------:R-:W-:Y:S02]  /*79b0*/  PRMT R161, RZ, 0x7610, R161 ;  /* 0x00007610ffa17816 */ /* 0x000fe400000000a1 */
[----:B------:R-:W-:Y:S01]  /*79c0*/  ISETP.GT.AND P3, PT, R125, 0x59, PT ;  /* 0x000000597d00780c */ /* 0x000fe20003f64270 */
[----:B------:R-:W2:Y:S04]  /*79d0*/  LDL R71, [R1+0xbc] ;  /* 0x0000bc0001477983 */ /* 0x000ea80000100800 */
[----:B---3--:R0:W3:Y:S02]  /*79e0*/  @P0 LDG.E.U8 R160, desc[UR14][R142.64] ;  /* 0x0000000e8ea00981 */ /* 0x0080e4000c1e1100 */
[----:B0-----:R-:W-:-:S02]  /*79f0*/  @P2 IMAD.MOV.U32 R142, RZ, RZ, R15 ;  /* 0x000000ffff8e2224 */ /* 0x001fc400078e000f */
[----:B------:R-:W-:Y:S01]  /*7a00*/  @P2 IMAD.MOV.U32 R143, RZ, RZ, R22 ;  /* 0x000000ffff8f2224 */ /* 0x000fe200078e0016 */
[----:B------:R-:W-:Y:S01]  /*7a10*/  ISETP.GT.AND P4, PT, R125, 0x5a, PT ;  /* 0x0000005a7d00780c */ /* 0x000fe20003f84270 */
[----:B------:R-:W3:Y:S04]  /*7a20*/  LDL R22, [R1+0xb0] ;  /* 0x0000b00001167983 */ /* 0x000ee80000100800 */
[----:B------:R0:W3:Y:S01]  /*7a30*/  @P2 LDG.E.U8 R161, desc[UR14][R142.64] ;  /* 0x0000000e8ea12981 */ /* 0x0000e2000c1e1100 */
[----:B------:R-:W-:Y:S02]  /*7a40*/  PRMT R163, RZ, 0x7610, R163 ;  /* 0x00007610ffa37816 */ /* 0x000fe400000000a3 */
[----:B------:R-:W-:Y:S01]  /*7a50*/  PRMT R162, RZ, 0x7610, R162 ;  /* 0x00007610ffa27816 */ /* 0x000fe200000000a2 */
[----:B------:R-:W3:Y:S04]  /*7a60*/  LDL R15, [R1+0xb4] ;  /* 0x0000b400010f7983 */ /* 0x000ee80000100800 */
[----:B------:R-:W0:Y:S04]  /*7a70*/  LDL R142, [R1+0xd0] ;  /* 0x0000d000018e7983 */ /* 0x000e280000100800 */
[----:B------:R-:W0:Y:S02]  /*7a80*/  LDL R143, [R1+0xd4] ;  /* 0x0000d400018f7983 */ /* 0x000e240000100800 */
[----:B0-----:R-:W-:-:S04]  /*7a90*/  @P3 LOP3.LUT R143, R143, R142, RZ, 0x3c, !PT ;  /* 0x0000008e8f8f3212 */ /* 0x001fc800078e3cff */
[----:B------:R-:W-:-:S04]  /*7aa0*/  @P3 LOP3.LUT R142, R143, R142, RZ, 0x3c, !PT ;  /* 0x0000008e8f8e3212 */ /* 0x000fc800078e3cff */
[----:B------:R-:W-:-:S05]  /*7ab0*/  @P3 LOP3.LUT R143, R143, R142, RZ, 0x3c, !PT ;  /* 0x0000008e8f8f3212 */ /* 0x000fca00078e3cff */
[----:B------:R4:W3:Y:S02]  /*7ac0*/  @P3 LDG.E.U8 R163, desc[UR14][R142.64] ;  /* 0x0000000e8ea33981 */ /* 0x0008e4000c1e1100 */
[----:B----4-:R-:W-:Y:S02]  /*7ad0*/  @P4 IMAD.MOV.U32 R142, RZ, RZ, R3 ;  /* 0x000000ffff8e4224 */ /* 0x010fe400078e0003 */
[----:B------:R-:W-:Y:S01]  /*7ae0*/  @P4 IMAD.MOV.U32 R143, RZ, RZ, R13 ;  /* 0x000000ffff8f4224 */ /* 0x000fe200078e000d */
[----:B------:R-:W-:Y:S01]  /*7af0*/  ISETP.GT.AND P0, PT, R125, 0x5b, PT ;  /* 0x0000005b7d00780c */ /* 0x000fe20003f04270 */
[----:B------:R-:W4:Y:S04]  /*7b00*/  LDL R13, [R1+0xa8] ;  /* 0x0000a800010d7983 */ /* 0x000f280000100800 */
[----:B------:R0:W4:Y:S01]  /*7b10*/  @P4 LDG.E.U8 R162, desc[UR14][R142.64] ;  /* 0x0000000e8ea24981 */ /* 0x000122000c1e1100 */
[----:B------:R-:W-:-:S03]  /*7b20*/  PRMT R165, RZ, 0x7610, R165 ;  /* 0x00007610ffa57816 */ /* 0x000fc600000000a5 */
[----:B------:R-:W4:Y:S04]  /*7b30*/  LDL R3, [R1+0xac] ;  /* 0x0000ac0001037983 */ /* 0x000f280000100800 */
        /* <DEDUP_REMOVED lines=10> */
[----:B------:R-:W-:Y:S01]  /*7be0*/  PRMT R166, RZ, 0x7610, R166 ;  /* 0x00007610ffa67816 */ /* 0x000fe200000000a6 */
[----:B------:R-:W2:Y:S01]  /*7bf0*/  LDL R71, [R1+0x9c] ;  /* 0x00009c0001477983 */ /* 0x000ea20000100800 */
[----:B------:R-:W-:Y:S02]  /*7c00*/  ISETP.GT.AND P0, PT, R125, 0x5e, PT ;  /* 0x0000005e7d00780c */ /* 0x000fe40003f04270 */
[----:B------:R-:W-:-:S02]  /*7c10*/  PRMT R168, RZ, 0x7610, R168 ;  /* 0x00007610ffa87816 */ /* 0x000fc400000000a8 */
[----:B------:R-:W-:Y:S01]  /*7c20*/  PRMT R169, RZ, 0x7610, R169 ;  /* 0x00007610ffa97816 */ /* 0x000fe200000000a9 */
[----:B---3--:R0:W3:Y:S04]  /*7c30*/  @P1 LDG.E.U8 R166, desc[UR14][R142.64] ;  /* 0x0000000e8ea61981 */ /* 0x0080e8000c1e1100 */
        /* <DEDUP_REMOVED lines=9> */
[----:B------:R-:W4:Y:S04]  /*7cd0*/  LDL R3, [R1+0x8c] ;  /* 0x00008c0001037983 */ /* 0x000f280000100800 */
        /* <DEDUP_REMOVED lines=10> */
[----:B------:R-:W-:Y:S01]  /*7d80*/  PRMT R171, RZ, 0x7610, R171 ;  /* 0x00007610ffab7816 */ /* 0x000fe200000000ab */
[----:B--2---:R-:W-:Y:S01]  /*7d90*/  @P0 IMAD.MOV.U32 R142, RZ, RZ, R71 ;  /* 0x000000ffff8e0224 */ /* 0x004fe200078e0047 */
[C---:B------:R-:W-:Y:S01]  /*7da0*/  ISETP.GT.AND P1, PT, R125.reuse, 0x61, PT ;  /* 0x000000617d00780c */ /* 0x040fe20003f24270 */
[----:B------:R-:W2:Y:S01]  /*7db0*/  LDL R71, [R1+0x7c] ;  /* 0x00007c0001477983 */ /* 0x000ea20000100800 */
[----:B------:R-:W-:Y:S02]  /*7dc0*/  PRMT R172, RZ, 0x7610, R172 ;  /* 0x00007610ffac7816 */ /* 0x000fe400000000ac */
[----:B------:R-:W-:Y:S01]  /*7dd0*/  PRMT R173, RZ, 0x7610, R173 ;  /* 0x00007610ffad7816 */ /* 0x000fe200000000ad */
[----:B---3--:R0:W3:Y:S01]  /*7de0*/  @P0 LDG.E.U8 R171, desc[UR14][R142.64] ;  /* 0x0000000e8eab0981 */ /* 0x0080e2000c1e1100 */
[----:B------:R-:W-:-:S07]  /*7df0*/  ISETP.GT.AND P0, PT, R125, 0x62, PT ;  /* 0x000000627d00780c */ /* 0x000fce0003f04270 */
[----:B0-----:R-:W-:Y:S02]  /*7e00*/  @P1 IMAD.MOV.U32 R142, RZ, RZ, R15 ;  /* 0x000000ffff8e1224 */ /* 0x001fe400078e000f */
[----:B------:R-:W-:Y:S01]  /*7e10*/  @P1 IMAD.MOV.U32 R143, RZ, RZ, R22 ;  /* 0x000000ffff8f1224 */ /* 0x000fe200078e0016 */
[----:B------:R-:W-:Y:S01]  /*7e20*/  PRMT R174, RZ, 0x7610, R174 ;  /* 0x00007610ffae7816 */ /* 0x000fe200000000ae */
[----:B------:R-:W3:Y:S04]  /*7e30*/  LDL R22, [R1+0x70] ;  /* 0x0000700001167983 */ /* 0x000ee80000100800 */
[----:B------:R4:W3:Y:S04]  /*7e40*/  @P1 LDG.E.U8 R172, desc[UR14][R142.64] ;  /* 0x0000000e8eac1981 */ /* 0x0008e8000c1e1100 */
[----:B------:R-:W3:Y:S01]  /*7e50*/  LDL R15, [R1+0x74] ;  /* 0x00007400010f7983 */ /* 0x000ee20000100800 */
[----:B----4-:R-:W-:-:S02]  /*7e60*/  @P0 IMAD.MOV.U32 R142, RZ, RZ, R3 ;  /* 0x000000ffff8e0224 */ /* 0x010fc400078e0003 */
[----:B------:R-:W-:Y:S01]  /*7e70*/  @P0 IMAD.MOV.U32 R143, RZ, RZ, R13 ;  /* 0x000000ffff8f0224 */ /* 0x000fe200078e000d */
[C---:B------:R-:W-:Y:S01]  /*7e80*/  ISETP.GT.AND P1, PT, R125.reuse, 0x63, PT ;  /* 0x000000637d00780c */ /* 0x040fe20003f24270 */
        /* <DEDUP_REMOVED lines=78> */
[----:B------:R-:W2:Y:S04]  /*8370*/  LDL R22, [R1+0x14] ;  /* 0x0000140001167983 */ /* 0x000ea80000100800 */
[----:B------:R4:W3:Y:S04]  /*8380*/  @P1 LDG.E.U8 R184, desc[UR14][R142.64] ;  /* 0x0000000e8eb81981 */ /* 0x0008e8000c1e1100 */
[----:B------:R-:W3:Y:S01]  /*8390*/  LDL R15, [R1+0x8] ;  /* 0x00000800010f7983 */ /* 0x000ee20000100800 */
[----:B----4-:R-:W-:-:S02]  /*83a0*/  @P0 IMAD.MOV.U32 R142, RZ, RZ, R3 ;  /* 0x000000ffff8e0224 */ /* 0x010fc400078e0003 */
[----:B------:R-:W-:Y:S01]  /*83b0*/  @P0 IMAD.MOV.U32 R143, RZ, RZ, R13 ;  /* 0x000000ffff8f0224 */ /* 0x000fe200078e000d */
[----:B------:R-:W-:Y:S01]  /*83c0*/  ISETP.GT.AND P1, PT, R125, 0x6f, PT ;  /* 0x0000006f7d00780c */ /* 0x000fe20003f24270 */
[----:B------:R-:W4:Y:S04]  /*83d0*/  LDL R13, [R1+0xc] ;  /* 0x00000c00010d7983 */ /* 0x000f280000100800 */
[----:B------:R0:W3:Y:S04]  /*83e0*/  @P0 LDG.E.U8 R185, desc[UR14][R142.64] ;  /* 0x0000000e8eb90981 */ /* 0x0000e8000c1e1100 */
[----:B------:R-:W3:Y:S04]  /*83f0*/  LDL R3, [R1+0x4] ;  /* 0x0000040001037983 */ /* 0x000ee80000100800 */
[----:B------:R-:W0:Y:S04]  /*8400*/  LDL R142, [R1+0x20] ;  /* 0x00002000018e7983 */ /* 0x000e280000100800 */
[----:B------:R-:W0:Y:S02]  /*8410*/  LDL R143, [R1+0x24] ;  /* 0x00002400018f7983 */ /* 0x000e240000100800 */
[----:B0-----:R-:W-:-:S04]  /*8420*/  @P1 LOP3.LUT R143, R143, R142, RZ, 0x3c, !PT ;  /* 0x0000008e8f8f1212 */ /* 0x001fc800078e3cff */
[----:B------:R-:W-:-:S04]  /*8430*/  @P1 LOP3.LUT R142, R143, R142, RZ, 0x3c, !PT ;  /* 0x0000008e8f8e1212 */ /* 0x000fc800078e3cff */
[----:B------:R-:W-:-:S05]  /*8440*/  @P1 LOP3.LUT R143, R143, R142, RZ, 0x3c, !PT ;  /* 0x0000008e8f8f1212 */ /* 0x000fca00078e3cff */
[----:B------:R0:W3:Y:S04]  /*8450*/  @P1 LDG.E.U8 R186, desc[UR14][R142.64] ;  /* 0x0000000e8eba1981 */ /* 0x0000e8000c1e1100 */
[----:B------:R-:W0:Y:S04]  /*8460*/  LDL R142, [R1+0x18] ;  /* 0x00001800018e7983 */ /* 0x000e280000100800 */
[----:B------:R-:W0:Y:S01]  /*8470*/  LDL R143, [R1+0x1c] ;  /* 0x00001c00018f7983 */ /* 0x000e220000100800 */
[----:B------:R-:W-:Y:S02]  /*8480*/  ISETP.GT.AND P0, PT, R125, 0x70, PT ;  /* 0x000000707d00780c */ /* 0x000fe40003f04270 */
[----:B------:R-:W-:-:S02]  /*8490*/  PRMT R187, RZ, 0x7610, R187 ;  /* 0x00007610ffbb7816 */ /* 0x000fc400000000bb */
[----:B------:R-:W-:Y:S02]  /*84a0*/  ISETP.GT.AND P1, PT, R125, 0x71, PT ;  /* 0x000000717d00780c */ /* 0x000fe40003f24270 */
[----:B------:R-:W-:Y:S02]  /*84b0*/  PRMT R188, RZ, 0x7610, R188 ;  /* 0x00007610ffbc7816 */ /* 0x000fe400000000bc */
[----:B------:R-:W-:Y:S02]  /*84c0*/  PRMT R189, RZ, 0x7610, R189 ;  /* 0x00007610ffbd7816 */ /* 0x000fe400000000bd */
[----:B------:R-:W-:Y:S02]  /*84d0*/  PRMT R190, RZ, 0x7610, R190 ;  /* 0x00007610ffbe7816 */ /* 0x000fe400000000be */
[----:B------:R-:W-:Y:S02]  /*84e0*/  PRMT R191, RZ, 0x7610, R191 ;  /* 0x00007610ffbf7816 */ /* 0x000fe400000000bf */
[----:B------:R-:W-:-:S02]  /*84f0*/  PRMT R192, RZ, 0x7610, R192 ;  /* 0x00007610ffc07816 */ /* 0x000fc400000000c0 */
[----:B------:R-:W-:Y:S02]  /*8500*/  PRMT R193, RZ, 0x7610, R193 ;  /* 0x00007610ffc17816 */ /* 0x000fe400000000c1 */
[----:B------:R-:W-:Y:S02]  /*8510*/  PRMT R194, RZ, 0x7610, R194 ;  /* 0x00007610ffc27816 */ /* 0x000fe400000000c2 */
[----:B------:R-:W-:Y:S02]  /*8520*/  PRMT R195, RZ, 0x7610, R195 ;  /* 0x00007610ffc37816 */ /* 0x000fe400000000c3 */
[----:B------:R-:W-:Y:S02]  /*8530*/  PRMT R196, RZ, 0x7610, R196 ;  /* 0x00007610ffc47816 */ /* 0x000fe400000000c4 */
[----:B------:R-:W-:Y:S02]  /*8540*/  PRMT R197, RZ, 0x7610, R197 ;  /* 0x00007610ffc57816 */ /* 0x000fe400000000c5 */
[----:B------:R-:W-:-:S02]  /*8550*/  LOP3.LUT R140, R140, 0xffff, RZ, 0xc0, !PT ;  /* 0x0000ffff8c8c7812 */ /* 0x000fc400078ec0ff */
[----:B------:R-:W-:Y:S02]  /*8560*/  LOP3.LUT R141, R141, 0xffff, RZ, 0xc0, !PT ;  /* 0x0000ffff8d8d7812 */ /* 0x000fe400078ec0ff */
[----:B------:R-:W-:Y:S02]  /*8570*/  LOP3.LUT R139, R139, 0xffff, RZ, 0xc0, !PT ;  /* 0x0000ffff8b8b7812 */ /* 0x000fe400078ec0ff */
[----:B------:R-:W-:Y:S02]  /*8580*/  LOP3.LUT R138, R138, 0xffff, RZ, 0xc0, !PT ;  /* 0x0000ffff8a8a7812 */ /* 0x000fe400078ec0ff */
[----:B------:R-:W-:Y:S02]  /*8590*/  LOP3.LUT R115, R115, 0xffff, RZ, 0xc0, !PT ;  /* 0x0000ffff73737812 */ /* 0x000fe400078ec0ff */
[----:B------:R-:W-:Y:S02]  /*85a0*/  LOP3.LUT R101, R101, 0xffff, RZ, 0xc0, !PT ;  /* 0x0000ffff65657812 */ /* 0x000fe400078ec0ff */
        /* <DEDUP_REMOVED lines=12> */
[----:B0-----:R-:W-:-:S04]  /*8670*/  @P0 LOP3.LUT R143, R143, R142, RZ, 0x3c, !PT ;  /* 0x0000008e8f8f0212 */ /* 0x001fc800078e3cff */
[----:B------:R-:W-:-:S04]  /*8680*/  @P0 LOP3.LUT R142, R143, R142, RZ, 0x3c, !PT ;  /* 0x0000008e8f8e0212 */ /* 0x000fc800078e3cff */
[----:B------:R-:W-:-:S05]  /*8690*/  @P0 LOP3.LUT R143, R143, R142, RZ, 0x3c, !PT ;  /* 0x0000008e8f8f0212 */ /* 0x000fca00078e3cff */
[----:B------:R2:W3:Y:S01]  /*86a0*/  @P0 LDG.E.U8 R187, desc[UR14][R142.64] ;  /* 0x0000000e8ebb0981 */ /* 0x0004e2000c1e1100 */
[----:B------:R-:W-:Y:S01]  /*86b0*/  ISETP.GT.AND P0, PT, R125, 0x72, PT ;  /* 0x000000727d00780c */ /* 0x000fe20003f04270 */
[----:B--2---:R-:W-:Y:S02]  /*86c0*/  @P1 IMAD.MOV.U32 R142, RZ, RZ, R22 ;  /* 0x000000ffff8e1224 */ /* 0x004fe400078e0016 */
[----:B------:R-:W-:-:S05]  /*86d0*/  @P1 IMAD.MOV.U32 R143, RZ, RZ, R71 ;  /* 0x000000ffff8f1224 */ /* 0x000fca00078e0047 */
[----:B------:R4:W2:Y:S01]  /*86e0*/  @P1 LDG.E.U8 R188, desc[UR14][R142.64] ;  /* 0x0000000e8ebc1981 */ /* 0x0008a2000c1e1100 */
[----:B------:R-:W-:-:S04]  /*86f0*/  ISETP.GT.AND P1, PT, R125, 0x73, PT ;  /* 0x000000737d00780c */ /* 0x000fc80003f24270 */
[----:B----4-:R-:W-:Y:S02]  /*8700*/  @P0 IMAD.MOV.U32 R142, RZ, RZ, R13 ;  /* 0x000000ffff8e0224 */ /* 0x010fe400078e000d */
[----:B---3--:R-:W-:-:S05]  /*8710*/  @P0 IMAD.MOV.U32 R143, RZ, RZ, R15 ;  /* 0x000000ffff8f0224 */ /* 0x008fca00078e000f */
[----:B------:R0:W3:Y:S01]  /*8720*/  @P0 LDG.E.U8 R189, desc[UR14][R142.64] ;  /* 0x0000000e8ebd0981 */ /* 0x0000e2000c1e1100 */
[----:B------:R-:W-:Y:S01]  /*8730*/  ISETP.GT.AND P0, PT, R125, 0x74, PT ;  /* 0x000000747d00780c */ /* 0x000fe20003f04270 */
[----:B0-----:R-:W-:Y:S02]  /*8740*/  @P1 IMAD.MOV.U32 R142, RZ, RZ, R3 ;  /* 0x000000ffff8e1224 */ /* 0x001fe400078e0003 */
[----:B------:R-:W-:-:S05]  /*8750*/  @P1 IMAD.MOV.U32 R143, RZ, RZ, R0 ;  /* 0x000000ffff8f1224 */ /* 0x000fca00078e0000 */
[----:B------:R0:W4:Y:S01]  /*8760*/  @P1 LDG.E.U8 R190, desc[UR14][R142.64] ;  /* 0x0000000e8ebe1981 */ /* 0x000122000c1e1100 */
[----:B------:R-:W-:-:S04]  /*8770*/  ISETP.GT.AND P1, PT, R125, 0x75, PT ;  /* 0x000000757d00780c */ /* 0x000fc80003f24270 */
[----:B0-----:R-:W-:Y:S02]  /*8780*/  @P0 IMAD.MOV.U32 R142, RZ, RZ, R252 ;  /* 0x000000ffff8e0224 */ /* 0x001fe400078e00fc */
[----:B------:R-:W-:-:S05]  /*8790*/  @P0 IMAD.MOV.U32 R143, RZ, RZ, R251 ;  /* 0x000000ffff8f0224 */ /* 0x000fca00078e00fb */
[----:B------:R0:W4:Y:S01]  /*87a0*/  @P0 LDG.E.U8 R191, desc[UR14][R142.64] ;  /* 0x0000000e8ebf0981 */ /* 0x000122000c1e1100 */
        /* <DEDUP_REMOVED lines=19> */
[----:B------:R0:W4:Y:S05]  /*88e0*/  @P1 LDG.E.U8 R196, desc[UR14][R142.64] ;  /* 0x0000000e8ec41981 */ /* 0x00012a000c1e1100 */
[----:B0-----:R-:W-:Y:S02]  /*88f0*/  @P0 IMAD.MOV.U32 R142, RZ, RZ, R240 ;  /* 0x000000ffff8e0224 */ /* 0x001fe400078e00f0 */
[----:B------:R-:W-:-:S05]  /*8900*/  @P0 IMAD.MOV.U32 R143, RZ, RZ, R239 ;  /* 0x000000ffff8f0224 */ /* 0x000fca00078e00ef */
[----:B------:R0:W2:Y:S01]  /*8910*/  @P0 LDG.E.U8 R197, desc[UR14][R142.64] ;  /* 0x0000000e8ec50981 */ /* 0x0000a2000c1e1100 */
[----:B------:R-:W-:Y:S02]  /*8920*/  ISETP.GT.AND P0, PT, R125, 0x7b, PT ;  /* 0x0000007b7d00780c */ /* 0x000fe40003f04270 */
[----:B------:R-:W-:Y:S02]  /*8930*/  PRMT R15, R140, 0x3340, R141 ;  /* 0x000033408c0f7816 */ /* 0x000fe4000000008d */
[----:B0-----:R-:W-:-:S09]  /*8940*/  PRMT R142, RZ, 0x7610, R142 ;  /* 0x00007610ff8e7816 */ /* 0x001fd2000000008e */
[----:B------:R-:W-:Y:S02]  /*8950*/  @P0 IMAD.MOV.U32 R140, RZ, RZ, R238 ;  /* 0x000000ffff8c0224 */ /* 0x000fe400078e00ee */
[----:B------:R-:W-:-:S05]  /*8960*/  @P0 IMAD.MOV.U32 R141, RZ, RZ, R237 ;  /* 0x000000ffff8d0224 */ /* 0x000fca00078e00ed */
[----:B------:R0:W3:Y:S01]  /*8970*/  @P0 LDG.E.U8 R142, desc[UR14][R140.64] ;  /* 0x0000000e8c8e0981 */ /* 0x0000e2000c1e1100 */
[----:B------:R-:W-:Y:S02]  /*8980*/  ISETP.GT.AND P0, PT, R125, 0x7c, PT ;  /* 0x0000007c7d00780c */ /* 0x000fe40003f04270 */
[----:B------:R-:W-:Y:S02]  /*8990*/  PRMT R143, R139, 0x3340, R138 ;  /* 0x000033408b8f7816 */ /* 0x000fe4000000008a */
[----:B0-----:R-:W-:-:S09]  /*89a0*/  PRMT R140, RZ, 0x7610, R140 ;  /* 0x00007610ff8c7816 */ /* 0x001fd2000000008c */
[----:B------:R-:W-:Y:S02]  /*89b0*/  @P0 IMAD.MOV.U32 R138, RZ, RZ, R236 ;  /* 0x000000ffff8a0224 */ /* 0x000fe400078e00ec */
[----:B------:R-:W-:-:S05]  /*89c0*/  @P0 IMAD.MOV.U32 R139, RZ, RZ, R235 ;  /* 0x000000ffff8b0224 */ /* 0x000fca00078e00eb */
[----:B------:R0:W4:Y:S01]  /*89d0*/  @P0 LDG.E.U8 R140, desc[UR14][R138.64] ;  /* 0x0000000e8a8c0981 */ /* 0x000122000c1e1100 */
[----:B------:R-:W-:Y:S02]  /*89e0*/  ISETP.GT.AND P0, PT, R125, 0x7d, PT ;  /* 0x0000007d7d00780c */ /* 0x000fe40003f04270 */
[----:B------:R-:W-:Y:S02]  /*89f0*/  PRMT R3, R115, 0x3340, R101 ;  /* 0x0000334073037816 */ /* 0x000fe40000000065 */
[----:B------:R-:W-:-:S09]  /*8a00*/  PRMT R115, RZ, 0x7610, R115 ;  /* 0x00007610ff737816 */ /* 0x000fd20000000073 */
[----:B0-----:R-:W-:Y:S02]  /*8a10*/  @P0 IMAD.MOV.U32 R138, RZ, RZ, R234 ;  /* 0x000000ffff8a0224 */ /* 0x001fe400078e00ea */
[----:B------:R-:W-:-:S05]  /*8a20*/  @P0 IMAD.MOV.U32 R139, RZ, RZ, R233 ;  /* 0x000000ffff8b0224 */ /* 0x000fca00078e00e9 */
[----:B------:R0:W4:Y:S01]  /*8a30*/  @P0 LDG.E.U8 R115, desc[UR14][R138.64] ;  /* 0x0000000e8a730981 */ /* 0x000122000c1e1100 */
[----:B------:R-:W-:Y:S01]  /*8a40*/  ISETP.GT.AND P0, PT, R125, 0x7e, PT ;  /* 0x0000007e7d00780c */ /* 0x000fe20003f04270 */
[----:B------:R-:W1:Y:S01]  /*8a50*/  S2R R101, SR_TID.X ;  /* 0x0000000000657919 */ /* 0x000e620000002100 */
[----:B------:R-:W-:Y:S02]  /*8a60*/  PRMT R71, R126, 0x3340, R137 ;  /* 0x000033407e477816 */ /* 0x000fe40000000089 */
[----:B------:R-:W-:-:S09]  /*8a70*/  PRMT R126, RZ, 0x7610, R126 ;  /* 0x00007610ff7e7816 */ /* 0x000fd2000000007e */
[----:B0-----:R-:W-:Y:S02]  /*8a80*/  @P0 IMAD.MOV.U32 R138, RZ, RZ, R232 ;  /* 0x000000ffff8a0224 */ /* 0x001fe400078e00e8 */
[----:B------:R-:W-:-:S05]  /*8a90*/  @P0 IMAD.MOV.U32 R139, RZ, RZ, R231 ;  /* 0x000000ffff8b0224 */ /* 0x000fca00078e00e7 */
[----:B------:R0:W4:Y:S01]  /*8aa0*/  @P0 LDG.E.U8 R126, desc[UR14][R138.64] ;  /* 0x0000000e8a7e0981 */ /* 0x000122000c1e1100 */
[----:B------:R-:W-:Y:S02]  /*8ab0*/  ISETP.GT.AND P0, PT, R125, 0x7f, PT ;  /* 0x0000007f7d00780c */ /* 0x000fe40003f04270 */
[----:B------:R-:W-:Y:S02]  /*8ac0*/  PRMT R13, R117, 0x3340, R122 ;  /* 0x00003340750d7816 */ /* 0x000fe4000000007a */
[----:B------:R-:W-:-:S09]  /*8ad0*/  PRMT R117, RZ, 0x7610, R117 ;  /* 0x00007610ff757816 */ /* 0x000fd20000000075 */
[----:B0-----:R-:W-:Y:S02]  /*8ae0*/  @P0 IMAD.MOV.U32 R138, RZ, RZ, R230 ;  /* 0x000000ffff8a0224 */ /* 0x001fe400078e00e6 */
[----:B------:R-:W-:Y:S01]  /*8af0*/  @P0 IMAD.MOV.U32 R139, RZ, RZ, R229 ;  /* 0x000000ffff8b0224 */ /* 0x000fe200078e00e5 */
[----:B-1----:R-:W-:-:S04]  /*8b00*/  LOP3.LUT R101, R101, 0x7f, RZ, 0xc0, !PT ;  /* 0x0000007f65657812 */ /* 0x002fc800078ec0ff */
[----:B------:R0:W4:Y:S01]  /*8b10*/  @P0 LDG.E.U8 R117, desc[UR14][R138.64] ;  /* 0x0000000e8a750981 */ /* 0x000122000c1e1100 */
[----:B------:R-:W-:Y:S02]  /*8b20*/  ISETP.GE.AND P0, PT, R101, R125, PT ;  /* 0x0000007d6500720c */ /* 0x000fe40003f06270 */
[----:B------:R-:W-:Y:S02]  /*8b30*/  PRMT R122, RZ, 0x7610, R122 ;  /* 0x00007610ff7a7816 */ /* 0x000fe4000000007a */
[----:B------:R-:W-:Y:S02]  /*8b40*/  PRMT R22, R100, 0x3340, R136 ;  /* 0x0000334064167816 */ /* 0x000fe40000000088 */
[----:B------:R-:W-:-:S07]  /*8b50*/  PRMT R125, RZ, 0x7610, R125 ;  /* 0x00007610ff7d7816 */ /* 0x000fce000000007d */
[----:B0-----:R-:W-:Y:S02]  /*8b60*/  @!P0 IMAD.MOV.U32 R138, RZ, RZ, R228 ;  /* 0x000000ffff8a8224 */ /* 0x001fe400078e00e4 */
[----:B------:R-:W-:Y:S01]  /*8b70*/  @!P0 IMAD.MOV.U32 R139, RZ, RZ, R227 ;  /* 0x000000ffff8b8224 */ /* 0x000fe200078e00e3 */
[----:B------:R-:W-:Y:S01]  /*8b80*/  BAR.SYNC.DEFER_BLOCKING 0x0 ;  /* 0x0000000000007b1d */ /* 0x000fe20000010000 */
[----:B------:R-:W-:Y:S02]  /*8b90*/  @!P0 IMAD.MOV.U32 R100, RZ, RZ, R226 ;  /* 0x000000ffff648224 */ /* 0x000fe400078e00e2 */
[----:B------:R-:W-:Y:S01]  /*8ba0*/  @!P0 IMAD.MOV.U32 R101, RZ, RZ, R225 ;  /* 0x000000ffff658224 */ /* 0x000fe200078e00e1 */
[----:B------:R-:W-:Y:S02]  /*8bb0*/  PRMT R136, R88, 0x3340, R124 ;  /* 0x0000334058887816 */ /* 0x000fe4000000007c */
[----:B------:R-:W-:Y:S02]  /*8bc0*/  PRMT R88, RZ, 0x7610, R88 ;  /* 0x00007610ff587816 */ /* 0x000fe40000000058 */
[----:B------:R-:W-:Y:S01]  /*8bd0*/  LOP3.LUT R84, R84, 0xffff, RZ, 0xc0, !PT ;  /* 0x0000ffff54547812 */ /* 0x000fe200078ec0ff */
[----:B------:R0:W4:Y:S04]  /*8be0*/  @!P0 LDG.E.U8 R122, desc[UR14][R138.64] ;  /* 0x0000000e8a7a8981 */ /* 0x000128000c1e1100 */
[----:B------:R1:W4:Y:S01]  /*8bf0*/  @!P0 LDG.E.U8 R125, desc[UR14][R100.64] ;  /* 0x0000000e647d8981 */ /* 0x000322000c1e1100 */
[----:B0-----:R-:W-:Y:S01]  /*8c00*/  IMAD.MOV.U32 R139, RZ, RZ, R3 ;  /* 0x000000ffff8b7224 */ /* 0x001fe200078e0003 */
[----:B------:R-:W-:-:S02]  /*8c10*/  PRMT R3, R96, 0x3340, R123 ;  /* 0x0000334060037816 */ /* 0x000fc4000000007b */
[----:B------:R-:W-:Y:S01]  /*8c20*/  PRMT R96, RZ, 0x7610, R96 ;  /* 0x00007610ff607816 */ /* 0x000fe20000000060 */
[----:B-1----:R-:W-:Y:S02]  /*8c30*/  @!P0 IMAD.MOV.U32 R100, RZ, RZ, R224 ;  /* 0x000000ffff648224 */ /* 0x002fe400078e00e0 */
[----:B------:R-:W-:Y:S01]  /*8c40*/  @!P0 IMAD.MOV.U32 R101, RZ, RZ, R223 ;  /* 0x000000ffff658224 */ /* 0x000fe200078e00df */
[----:B------:R-:W-:Y:S02]  /*8c50*/  PRMT R138, R92, 0x3340, R135 ;  /* 0x000033405c8a7816 */ /* 0x000fe40000000087 */
[----:B------:R-:W-:Y:S02]  /*8c60*/  PRMT R92, RZ, 0x7610, R92 ;  /* 0x00007610ff5c7816 */ /* 0x000fe4000000005c */
[----:B------:R0:W4:Y:S01]  /*8c70*/  @!P0 LDG.E.U8 R96, desc[UR14][R100.64] ;  /* 0x0000000e64608981 */ /* 0x000122000c1e1100 */
[----:B------:R-:W-:Y:S01]  /*8c80*/  LOP3.LUT R134, R134, 0xffff, RZ, 0xc0, !PT ;  /* 0x0000ffff86867812 */ /* 0x000fe200078ec0ff */
[----:B0-----:R-:W-:-:S02]  /*8c90*/  @!P0 IMAD.MOV.U32 R100, RZ, RZ, R222 ;  /* 0x000000ffff648224 */ /* 0x001fc400078e00de */
[----:B------:R-:W-:-:S05]  /*8ca0*/  @!P0 IMAD.MOV.U32 R101, RZ, RZ, R221 ;  /* 0x000000ffff658224 */ /* 0x000fca00078e00dd */
[----:B------:R0:W4:Y:S01]  /*8cb0*/  @!P0 LDG.E.U8 R92, desc[UR14][R100.64] ;  /* 0x0000000e645c8981 */ /* 0x000122000c1e1100 */
[----:B------:R-:W-:Y:S02]  /*8cc0*/  PRMT R141, R84, 0x3340, R134 ;  /* 0x00003340548d7816 */ /* 0x000fe40000000086 */
[----:B------:R-:W-:Y:S01]  /*8cd0*/  PRMT R84, RZ, 0x7610, R84 ;  /* 0x00007610ff547816 */ /* 0x000fe20000000054 */
[----:B0-----:R-:W-:Y:S02]  /*8ce0*/  @!P0 IMAD.MOV.U32 R100, RZ, RZ, R220 ;  /* 0x000000ffff648224 */ /* 0x001fe400078e00dc */
[----:B------:R-:W-:Y:S01]  /*8cf0*/  @!P0 IMAD.MOV.U32 R101, RZ, RZ, R219 ;  /* 0x000000ffff658224 */ /* 0x000fe200078e00db */
[----:B------:R-:W-:Y:S02]  /*8d00*/  LOP3.LUT R164, R164, 0xffff, RZ, 0xc0, !PT ;  /* 0x0000ffffa4a47812 */ /* 0x000fe400078ec0ff */
[----:B------:R-:W-:Y:S02]  /*8d10*/  LOP3.LUT R102, R102, 0xffff, RZ, 0xc0, !PT ;  /* 0x0000ffff66667812 */ /* 0x000fe400078ec0ff */
[----:B------:R0:W4:Y:S02]  /*8d20*/  @!P0 LDG.E.U8 R88, desc[UR14][R100.64] ;  /* 0x0000000e64588981 */ /* 0x000124000c1e1100 */
[----:B------:R-:W-:-:S02]  /*8d30*/  PRMT R137, R164, 0x3340, R102 ;  /* 0x00003340a4897816 */ /* 0x000fc40000000066 */
[----:B------:R-:W-:Y:S01]  /*8d40*/  PRMT R102, RZ, 0x7610, R102 ;  /* 0x00007610ff667816 */ /* 0x000fe20000000066 */
[----:B0-----:R-:W-:Y:S02]  /*8d50*/  @!P0 IMAD.MOV.U32 R100, RZ, RZ, R218 ;  /* 0x000000ffff648224 */ /* 0x001fe400078e00da */
[----:B------:R-:W-:-:S05]  /*8d60*/  @!P0 IMAD.MOV.U32 R101, RZ, RZ, R217 ;  /* 0x000000ffff658224 */ /* 0x000fca00078e00d9 */
[----:B------:R0:W4:Y:S01]  /*8d70*/  @!P0 LDG.E.U8 R84, desc[UR14][R100.64] ;  /* 0x0000000e64548981 */ /* 0x000122000c1e1100 */
[----:B------:R-:W-:Y:S02]  /*8d80*/  PRMT R123, RZ, 0x7610, R123 ;  /* 0x00007610ff7b7816 */ /* 0x000fe4000000007b */
[----:B------:R-:W-:Y:S01]  /*8d90*/  LOP3.LUT R74, R74, 0xffff, RZ, 0xc0, !PT ;  /* 0x0000ffff4a4a7812 */ /* 0x000fe200078ec0ff */
[----:B0-----:R-:W-:Y:S02]  /*8da0*/  @!P0 IMAD.MOV.U32 R100, RZ, RZ, R216 ;  /* 0x000000ffff648224 */ /* 0x001fe400078e00d8 */
[----:B------:R-:W-:Y:S01]  /*8db0*/  @!P0 IMAD.MOV.U32 R101, RZ, RZ, R215 ;  /* 0x000000ffff658224 */ /* 0x000fe200078e00d7 */
[----:B------:R-:W-:-:S04]  /*8dc0*/  LOP3.LUT R118, R118, 0xffff, RZ, 0xc0, !PT ;  /* 0x0000ffff76767812 */ /* 0x000fc800078ec0ff */
[----:B------:R0:W4:Y:S01]  /*8dd0*/  @!P0 LDG.E.U8 R102, desc[UR14][R100.64] ;  /* 0x0000000e64668981 */ /* 0x000122000c1e1100 */
[----:B------:R-:W-:Y:S01]  /*8de0*/  IMAD.MOV.U32 R135, RZ, RZ, R22 ;  /* 0x000000ffff877224 */ /* 0x000fe200078e0016 */
[--C-:B------:R-:W-:Y:S02]  /*8df0*/  PRMT R22, R74, 0x3340, R118.reuse ;  /* 0x000033404a167816 */ /* 0x100fe40000000076 */
[----:B------:R-:W-:Y:S01]  /*8e00*/  PRMT R118, RZ, 0x7610, R118 ;  /* 0x00007610ff767816 */ /* 0x000fe20000000076 */
[----:B0-----:R-:W-:Y:S02]  /*8e10*/  @!P0 IMAD.MOV.U32 R100, RZ, RZ, R214 ;  /* 0x000000ffff648224 */ /* 0x001fe400078e00d6 */
[----:B------:R-:W-:-:S05]  /*8e20*/  @!P0 IMAD.MOV.U32 R101, RZ, RZ, R213 ;  /* 0x000000ffff658224 */ /* 0x000fca00078e00d5 */
[----:B------:R0:W4:Y:S01]  /*8e30*/  @!P0 LDG.E.U8 R123, desc[UR14][R100.64] ;  /* 0x0000000e647b8981 */ /* 0x000122000c1e1100 */
[----:B------:R-:W-:Y:S02]  /*8e40*/  LOP3.LUT R99, R99, 0xffff, RZ, 0xc0, !PT ;  /* 0x0000ffff63637812 */ /* 0x000fe400078ec0ff */
[----:B------:R-:W-:Y:S02]  /*8e50*/  LOP3.LUT R132, R132, 0xffff, RZ, 0xc0, !PT ;  /* 0x0000ffff84847812 */ /* 0x000fe400078ec0ff */
[----:B------:R-:W-:Y:S01]  /*8e60*/  PRMT R124, RZ, 0x7610, R124 ;  /* 0x00007610ff7c7816 */ /* 0x000fe2000000007c */
[----:B0-----:R-:W-:Y:S02]  /*8e70*/  @!P0 IMAD.MOV.U32 R100, RZ, RZ, R212 ;  /* 0x000000ffff648224 */ /* 0x001fe400078e00d4 */
[----:B------:R-:W-:Y:S01]  /*8e80*/  @!P0 IMAD.MOV.U32 R101, RZ, RZ, R211 ;  /* 0x000000ffff658224 */ /* 0x000fe200078e00d3 */
[----:B------:R-:W-:Y:S02]  /*8e90*/  LOP3.LUT R95, R95, 0xffff, RZ, 0xc0, !PT ;  /* 0x0000ffff5f5f7812 */ /* 0x000fe400078ec0ff */
[----:B------:R-:W-:-:S02]  /*8ea0*/  LOP3.LUT R119, R119, 0xffff, RZ, 0xc0, !PT ;  /* 0x0000ffff77777812 */ /* 0x000fc400078ec0ff */
[----:B------:R0:W4:Y:S01]  /*8eb0*/  @!P0 LDG.E.U8 R118, desc[UR14][R100.64] ;  /* 0x0000000e64768981 */ /* 0x000122000c1e1100 */
[----:B------:R-:W-:Y:S02]  /*8ec0*/  PRMT R74, R99, 0x3340, R132 ;  /* 0x00003340634a7816 */ /* 0x000fe40000000084 */
[--C-:B------:R-:W-:Y:S02]  /*8ed0*/  PRMT R132, R95, 0x3340, R119.reuse ;  /* 0x000033405f847816 */ /* 0x100fe40000000077 */
[----:B------:R-:W-:Y:S01]  /*8ee0*/  PRMT R119, RZ, 0x7610, R119 ;  /* 0x00007610ff777816 */ /* 0x000fe20000000077 */
[----:B0-----:R-:W-:Y:S02]  /*8ef0*/  @!P0 IMAD.MOV.U32 R100, RZ, RZ, R210 ;  /* 0x000000ffff648224 */ /* 0x001fe400078e00d2 */
[----:B------:R-:W-:Y:S01]  /*8f00*/  @!P0 IMAD.MOV.U32 R101, RZ, RZ, R209 ;  /* 0x000000ffff658224 */ /* 0x000fe200078e00d1 */
[----:B------:R-:W-:Y:S02]  /*8f10*/  LOP3.LUT R91, R91, 0xffff, RZ, 0xc0, !PT ;  /* 0x0000ffff5b5b7812 */ /* 0x000fe400078ec0ff */
[----:B------:R-:W-:-:S02]  /*8f20*/  LOP3.LUT R131, R131, 0xffff, RZ, 0xc0, !PT ;  /* 0x0000ffff83837812 */ /* 0x000fc400078ec0ff */
[----:B------:R0:W4:Y:S01]  /*8f30*/  @!P0 LDG.E.U8 R124, desc[UR14][R100.64] ;  /* 0x0000000e647c8981 */ /* 0x000122000c1e1100 */
[----:B------:R-:W-:Y:S01]  /*8f40*/  LOP3.LUT R167, R167, 0xffff, RZ, 0xc0, !PT ;  /* 0x0000ffffa7a77812 */ /* 0x000fe200078ec0ff */
[----:B------:R-:W-:Y:S01]  /*8f50*/  IMAD.MOV.U32 R99, RZ, RZ, R135 ;  /* 0x000000ffff637224 */ /* 0x000fe200078e0087 */
[----:B------:R-:W-:Y:S02]  /*8f60*/  LOP3.LUT R133, R133, 0xffff, RZ, 0xc0, !PT ;  /* 0x0000ffff85857812 */ /* 0x000fe400078ec0ff */
[----:B------:R-:W-:Y:S01]  /*8f70*/  PRMT R135, R91, 0x3340, R131 ;  /* 0x000033405b877816 */ /* 0x000fe20000000083 */
[----:B0-----:R-:W-:Y:S02]  /*8f80*/  @!P0 IMAD.MOV.U32 R100, RZ, RZ, R208 ;  /* 0x000000ffff648224 */ /* 0x001fe400078e00d0 */
[----:B------:R-:W-:Y:S01]  /*8f90*/  @!P0 IMAD.MOV.U32 R101, RZ, RZ, R207 ;  /* 0x000000ffff658224 */ /* 0x000fe200078e00cf */
[----:B------:R-:W-:Y:S01]  /*8fa0*/  PRMT R131, RZ, 0x7610, R131 ;  /* 0x00007610ff837816 */ /* 0x000fe20000000083 */
[----:B------:R-:W-:Y:S01]  /*8fb0*/  IMAD.MOV.U32 R134, RZ, RZ, R13 ;  /* 0x000000ffff867224 */ /* 0x000fe200078e000d */
[----:B------:R-:W-:-:S02]  /*8fc0*/  LOP3.LUT R87, R87, 0xffff, RZ, 0xc0, !PT ;  /* 0x0000ffff57577812 */ /* 0x000fc400078ec0ff */
[----:B------:R0:W4:Y:S01]  /*8fd0*/  @!P0 LDG.E.U8 R119, desc[UR14][R100.64] ;  /* 0x0000000e64778981 */ /* 0x000122000c1e1100 */
[----:B------:R-:W-:Y:S02]  /*8fe0*/  LOP3.LUT R120, R120, 0xffff, RZ, 0xc0, !PT ;  /* 0x0000ffff78787812 */ /* 0x000fe400078ec0ff */
[----:B------:R-:W-:Y:S01]  /*8ff0*/  PRMT R13, R167, 0x3340, R133 ;  /* 0x00003340a70d7816 */ /* 0x000fe20000000085 */
[----:B------:R-:W-:Y:S02]  /*9000*/  IMAD.MOV.U32 R133, RZ, RZ, R138 ;  /* 0x000000ffff857224 */ /* 0x000fe400078e008a */
[----:B------:R-:W-:Y:S02]  /*9010*/  IMAD.MOV.U32 R138, RZ, RZ, R71 ;  /* 0x000000ffff8a7224 */ /* 0x000fe400078e0047 */
[----:B0-----:R-:W-:Y:S02]  /*9020*/  @!P0 IMAD.MOV.U32 R100, RZ, RZ, R206 ;  /* 0x000000ffff648224 */ /* 0x001fe400078e00ce */
[----:B------:R-:W-:Y:S01]  /*9030*/  @!P0 IMAD.MOV.U32 R101, RZ, RZ, R205 ;  /* 0x000000ffff658224 */ /* 0x000fe200078e00cd */
[----:B------:R-:W-:-:S02]  /*9040*/  PRMT R71, R87, 0x3340, R120 ;  /* 0x0000334057477816 */ /* 0x000fc40000000078 */
[----:B------:R-:W-:Y:S02]  /*9050*/  PRMT R120, RZ, 0x7610, R120 ;  /* 0x00007610ff787816 */ /* 0x000fe40000000078 */
[----:B------:R0:W4:Y:S01]  /*9060*/  @!P0 LDG.E.U8 R131, desc[UR14][R100.64] ;  /* 0x0000000e64838981 */ /* 0x000122000c1e1100 */
[----:B------:R-:W-:Y:S02]  /*9070*/  LOP3.LUT R83, R83, 0xffff, RZ, 0xc0, !PT ;  /* 0x0000ffff53537812 */ /* 0x000fe400078ec0ff */
[----:B------:R-:W-:Y:S01]  /*9080*/  LOP3.LUT R130, R130, 0xffff, RZ, 0xc0, !PT ;  /* 0x0000ffff82827812 */ /* 0x000fe200078ec0ff */
        /* <DEDUP_REMOVED lines=8> */
[----:B0-----:R-:W-:Y:S02]  /*9110*/  @!P0 IMAD.MOV.U32 R100, RZ, RZ, R202 ;  /* 0x000000ffff648224 */ /* 0x001fe400078e00ca */
[----:B------:R-:W-:Y:S01]  /*9120*/  @!P0 IMAD.MOV.U32 R101, RZ, RZ, R201 ;  /* 0x000000ffff658224 */ /* 0x000fe200078e00c9 */
[--C-:B------:R-:W-:Y:S02]  /*9130*/  PRMT R167, R80, 0x3340, R121.reuse ;  /* 0x0000334050a77816 */ /* 0x100fe40000000079 */
[----:B------:R-:W-:-:S02]  /*9140*/  PRMT R121, RZ, 0x7610, R121 ;  /* 0x00007610ff797816 */ /* 0x000fc40000000079 */
[----:B------:R0:W4:Y:S01]  /*9150*/  @!P0 LDG.E.U8 R130, desc[UR14][R100.64] ;  /* 0x0000000e64828981 */ /* 0x000122000c1e1100 */
[----:B------:R-:W-:Y:S02]  /*9160*/  LOP3.LUT R77, R77, 0xffff, RZ, 0xc0, !PT ;  /* 0x0000ffff4d4d7812 */ /* 0x000fe400078ec0ff */
[----:B------:R-:W-:Y:S01]  /*9170*/  LOP3.LUT R129, R129, 0xffff, RZ, 0xc0, !PT ;  /* 0x0000ffff81817812 */ /* 0x000fe200078ec0ff */
[----:B0-----:R-:W-:Y:S02]  /*9180*/  @!P0 IMAD.MOV.U32 R100, RZ, RZ, R200 ;  /* 0x000000ffff648224 */ /* 0x001fe400078e00c8 */
[----:B------:R-:W-:Y:S01]  /*9190*/  @!P0 IMAD.MOV.U32 R101, RZ, RZ, R199 ;  /* 0x000000ffff658224 */ /* 0x000fe200078e00c7 */
[--C-:B------:R-:W-:Y:S02]  /*91a0*/  PRMT R164, R77, 0x3340, R129.reuse ;  /* 0x000033404da47816 */ /* 0x100fe40000000081 */
[----:B------:R-:W-:Y:S02]  /*91b0*/  PRMT R129, RZ, 0x7610, R129 ;  /* 0x00007610ff817816 */ /* 0x000fe40000000081 */
[----:B------:R0:W4:Y:S01]  /*91c0*/  @!P0 LDG.E.U8 R121, desc[UR14][R100.64] ;  /* 0x0000000e64798981 */ /* 0x000122000c1e1100 */
[----:B------:R-:W-:Y:S01]  /*91d0*/  LOP3.LUT R73, R73, 0xffff, RZ, 0xc0, !PT ;  /* 0x0000ffff49497812 */ /* 0x000fe200078ec0ff */
[----:B------:R-:W-:Y:S01]  /*91e0*/  IMAD.MOV.U32 R80, RZ, RZ, R132 ;  /* 0x000000ffff507224 */ /* 0x000fe200078e0084 */
[----:B------:R-:W-:Y:S01]  /*91f0*/  LOP3.LUT R114, R114, 0xffff, RZ, 0xc0, !PT ;  /* 0x0000ffff72727812 */ /* 0x000fe200078ec0ff */
[----:B------:R-:W-:-:S02]  /*9200*/  IMAD.MOV.U32 R132, RZ, RZ, R138 ;  /* 0x000000ffff847224 */ /* 0x000fc400078e008a */
[----:B------:R-:W-:Y:S02]  /*9210*/  IMAD.MOV.U32 R138, RZ, RZ, R143 ;  /* 0x000000ffff8a7224 */ /* 0x000fe400078e008f */
[----:B0-----:R-:W-:Y:S02]  /*9220*/  @!P0 IMAD.MOV.U32 R100, RZ, RZ, R198 ;  /* 0x000000ffff648224 */ /* 0x001fe400078e00c6 */
[----:B------:R-:W-:Y:S01]  /*9230*/  @!P0 IMAD.MOV.U32 R101, RZ, RZ, R20 ;  /* 0x000000ffff658224 */ /* 0x000fe200078e0014 */
[--C-:B------:R-:W-:Y:S02]  /*9240*/  PRMT R143, R73, 0x3340, R114.reuse ;  /* 0x00003340498f7816 */ /* 0x100fe40000000072 */
[----:B------:R-:W-:Y:S02]  /*9250*/  PRMT R114, RZ, 0x7610, R114 ;  /* 0x00007610ff727816 */ /* 0x000fe40000000072 */
[----:B------:R0:W4:Y:S01]  /*9260*/  @!P0 LDG.E.U8 R129, desc[UR14][R100.64] ;  /* 0x0000000e64818981 */ /* 0x000122000c1e1100 */
[----:B------:R-:W-:-:S02]  /*9270*/  LOP3.LUT R98, R98, 0xffff, RZ, 0xc0, !PT ;  /* 0x0000ffff62627812 */ /* 0x000fc400078ec0ff */
[----:B------:R-:W-:Y:S01]  /*9280*/  LOP3.LUT R128, R128, 0xffff, RZ, 0xc0, !PT ;  /* 0x0000ffff80807812 */ /* 0x000fe200078ec0ff */
[----:B------:R-:W-:Y:S02]  /*9290*/  IMAD.MOV.U32 R83, RZ, RZ, R141 ;  /* 0x000000ffff537224 */ /* 0x000fe400078e008d */
[----:B0-----:R-:W-:Y:S02]  /*92a0*/  @!P0 IMAD.MOV.U32 R100, RZ, RZ, R69 ;  /* 0x000000ffff648224 */ /* 0x001fe400078e0045 */
[----:B------:R-:W-:Y:S01]  /*92b0*/  @!P0 IMAD.MOV.U32 R101, RZ, RZ, R18 ;  /* 0x000000ffff658224 */ /* 0x000fe200078e0012 */
[----:B------:R-:W-:Y:S01]  /*92c0*/  PRMT R141, R98, 0x3340, R128 ;  /* 0x00003340628d7816 */ /* 0x000fe20000000080 */
[----:B------:R-:W-:-:S03]  /*92d0*/  IMAD.MOV.U32 R77, RZ, RZ, R99 ;  /* 0x000000ffff4d7224 */ /* 0x000fc600078e0063 */
[----:B------:R0:W4:Y:S01]  /*92e0*/  @!P0 LDG.E.U8 R114, desc[UR14][R100.64] ;  /* 0x0000000e64728981 */ /* 0x000122000c1e1100 */
[----:B------:R-:W-:Y:S02]  /*92f0*/  @!P0 IMAD.MOV.U32 R98, RZ, RZ, R68 ;  /* 0x000000ffff628224 */ /* 0x000fe400078e0044 */
[----:B------:R-:W-:Y:S01]  /*9300*/  @!P0 IMAD.MOV.U32 R99, RZ, RZ, R16 ;  /* 0x000000ffff638224 */ /* 0x000fe200078e0010 */
[----:B------:R-:W-:Y:S02]  /*9310*/  LOP3.LUT R94, R94, 0xffff, RZ, 0xc0, !PT ;  /* 0x0000ffff5e5e7812 */ /* 0x000fe400078ec0ff */
[----:B------:R-:W-:Y:S02]  /*9320*/  LOP3.LUT R107, R107, 0xffff, RZ, 0xc0, !PT ;  /* 0x0000ffff6b6b7812 */ /* 0x000fe400078ec0ff */
[----:B0-----:R-:W-:Y:S01]  /*9330*/  PRMT R100, RZ, 0x7610, R100 ;  /* 0x00007610ff647816 */ /* 0x001fe20000000064 */
[----:B------:R-:W-:Y:S01]  /*9340*/  IMAD.MOV.U32 R128, RZ, RZ, R139 ;  /* 0x000000ffff807224 */ /* 0x000fe200078e008b */
        /* <DEDUP_REMOVED lines=10> */
[----:B------:R-:W-:-:S03]  /*93f0*/  @!P0 IMAD.MOV.U32 R90, RZ, RZ, R66 ;  /* 0x000000ffff5a8224 */ /* 0x000fc600078e0042 */
[----:B------:R0:W4:Y:S01]  /*9400*/  @!P0 LDG.E.U8 R98, desc[UR14][R94.64] ;  /* 0x0000000e5e628981 */ /* 0x000122000c1e1100 */
        /* <DEDUP_REMOVED lines=10> */
[----:B------:R-:W-:Y:S01]  /*94b0*/  LOP3.LUT R112, R112, 0xffff, RZ, 0xc0, !PT ;  /* 0x0000ffff70707812 */ /* 0x000fe200078ec0ff */
[----:B------:R-:W-:Y:S01]  /*94c0*/  IMAD.MOV.U32 R116, RZ, RZ, R136 ;  /* 0x000000ffff747224 */ /* 0x000fe200078e0088 */
[----:B0-----:R-:W-:Y:S02]  /*94d0*/  PRMT R90, RZ, 0x7610, R90 ;  /* 0x00007610ff5a7816 */ /* 0x001fe4000000005a */
[----:B------:R-:W-:Y:S01]  /*94e0*/  PRMT R136, R82, 0x3340, R112 ;  /* 0x0000334052887816 */ /* 0x000fe20000000070 */
[----:B------:R-:W-:-:S03]  /*94f0*/  IMAD.MOV.U32 R112, RZ, RZ, R83 ;  /* 0x000000ffff707224 */ /* 0x000fc600078e0053 */
[----:B------:R0:W4:Y:S01]  /*9500*/  @!P0 LDG.E.U8 R90, desc[UR14][R86.64] ;  /* 0x0000000e565a8981 */ /* 0x000122000c1e1100 */
[----:B------:R-:W-:Y:S02]  /*9510*/  @!P0 IMAD.MOV.U32 R82, RZ, RZ, R64 ;  /* 0x000000ffff528224 */ /* 0x000fe400078e0040 */
[----:B------:R-:W-:Y:S01]  /*9520*/  @!P0 IMAD.MOV.U32 R83, RZ, RZ, R10 ;  /* 0x000000ffff538224 */ /* 0x000fe200078e000a */
[----:B------:R-:W-:Y:S02]  /*9530*/  LOP3.LUT R79, R79, 0xffff, RZ, 0xc0, !PT ;  /* 0x0000ffff4f4f7812 */ /* 0x000fe400078ec0ff */
[----:B0-----:R-:W-:Y:S02]  /*9540*/  PRMT R86, RZ, 0x7610, R86 ;  /* 0x00007610ff567816 */ /* 0x001fe40000000056 */
[----:B------:R-:W-:-:S04]  /*9550*/  LOP3.LUT R113, R113, 0xffff, RZ, 0xc0, !PT ;  /* 0x0000ffff71717812 */ /* 0x000fc800078ec0ff */
[----:B------:R0:W4:Y:S01]  /*9560*/  @!P0 LDG.E.U8 R86, desc[UR14][R82.64] ;  /* 0x0000000e52568981 */ /* 0x000122000c1e1100 */
[----:B------:R-:W-:Y:S01]  /*9570*/  PRMT R87, RZ, 0x7610, R87 ;  /* 0x00007610ff577816 */ /* 0x000fe20000000057 */
[----:B0-----:R-:W-:Y:S02]  /*9580*/  IMAD.MOV.U32 R82, RZ, RZ, R15 ;  /* 0x000000ffff527224 */ /* 0x001fe400078e000f */
[----:B------:R-:W-:Y:S01]  /*9590*/  IMAD.MOV.U32 R83, RZ, RZ, R135 ;  /* 0x000000ffff537224 */ /* 0x000fe200078e0087 */
[----:B------:R-:W-:Y:S01]  /*95a0*/  PRMT R135, R79, 0x3340, R113 ;  /* 0x000033404f877816 */ /* 0x000fe20000000071 */
[----:B------:R-:W-:Y:S01]  /*95b0*/  IMAD.MOV.U32 R113, RZ, RZ, R82 ;  /* 0x000000ffff717224 */ /* 0x000fe200078e0052 */
[----:B------:R-:W-:Y:S01]  /*95c0*/  LOP3.LUT R76, R76, 0xffff, RZ, 0xc0, !PT ;  /* 0x0000ffff4c4c7812 */ /* 0x000fe200078ec0ff */
[----:B------:R-:W-:Y:S01]  /*95d0*/  IMAD.MOV.U32 R79, RZ, RZ, R83 ;  /* 0x000000ffff4f7224 */ /* 0x000fe200078e0053 */
[----:B------:R-:W-:Y:S01]  /*95e0*/  LOP3.LUT R111, R111, 0xffff, RZ, 0xc0, !PT ;  /* 0x0000ffff6f6f7812 */ /* 0x000fe200078ec0ff */
[----:B------:R-:W-:Y:S01]  /*95f0*/  @!P0 IMAD.MOV.U32 R82, RZ, RZ, R63 ;  /* 0x000000ffff528224 */ /* 0x000fe200078e003f */
[----:B------:R-:W-:Y:S01]  /*9600*/  PRMT R91, RZ, 0x7610, R91 ;  /* 0x00007610ff5b7816 */ /* 0x000fe2000000005b */
[----:B------:R-:W-:Y:S01]  /*9610*/  @!P0 IMAD.MOV.U32 R83, RZ, RZ, R9 ;  /* 0x000000ffff538224 */ /* 0x000fe200078e0009 */
[----:B------:R-:W4:Y:S04]  /*9620*/  LDL.LU R15, [R1+0x3fc] ;  /* 0x0003fc00010f7983 */ /* 0x000f280000300800 */
[----:B------:R0:W4:Y:S02]  /*9630*/  @!P0 LDG.E.U8 R87, desc[UR14][R82.64] ;  /* 0x0000000e52578981 */ /* 0x000124000c1e1100 */
[----:B0-----:R-:W-:-:S02]  /*9640*/  IMAD.MOV.U32 R82, RZ, RZ, R74 ;  /* 0x000000ffff527224 */ /* 0x001fc400078e004a */
[----:B------:R-:W-:Y:S01]  /*9650*/  IMAD.MOV.U32 R74, RZ, RZ, R134 ;  /* 0x000000ffff4a7224 */ /* 0x000fe200078e0086 */
[----:B------:R-:W-:Y:S01]  /*9660*/  PRMT R134, R76, 0x3340, R111 ;  /* 0x000033404c867816 */ /* 0x000fe2000000006f */
[----:B------:R-:W-:Y:S02]  /*9670*/  IMAD.MOV.U32 R111, RZ, RZ, R127 ;  /* 0x000000ffff6f7224 */ /* 0x000fe400078e007f */
[----:B------:R-:W-:Y:S02]  /*9680*/  IMAD.MOV.U32 R127, RZ, RZ, R77 ;  /* 0x000000ffff7f7224 */ /* 0x000fe400078e004d */
[----:B------:R-:W-:Y:S02]  /*9690*/  @!P0 IMAD.MOV.U32 R76, RZ, RZ, R62 ;  /* 0x000000ffff4c8224 */ /* 0x000fe400078e003e */
[----:B------:R-:W-:Y:S02]  /*96a0*/  @!P0 IMAD.MOV.U32 R77, RZ, RZ, R8 ;  /* 0x000000ffff4d8224 */ /* 0x000fe400078e0008 */
[----:B------:R-:W-:-:S02]  /*96b0*/  IMAD.MOV.U32 R83, RZ, RZ, R22 ;  /* 0x000000ffff537224 */ /* 0x000fc400078e0016 */
[----:B------:R-:W4:Y:S04]  /*96c0*/  LDL.LU R22, [R1+0x3f8] ;  /* 0x0003f80001167983 */ /* 0x000f280000300800 */
[----:B------:R0:W4:Y:S02]  /*96d0*/  @!P0 LDG.E.U8 R91, desc[UR14][R76.64] ;  /* 0x0000000e4c5b8981 */ /* 0x000124000c1e1100 */
[----:B0-----:R-:W-:Y:S02]  /*96e0*/  IMAD.MOV.U32 R77, RZ, RZ, R13 ;  /* 0x000000ffff4d7224 */ /* 0x001fe400078e000d */
[----:B------:R-:W4:Y:S01]  /*96f0*/  LDL.LU R13, [R1+0x3f4] ;  /* 0x0003f400010d7983 */ /* 0x000f220000300800 */
[----:B------:R-:W-:Y:S02]  /*9700*/  LOP3.LUT R72, R72, 0xffff, RZ, 0xc0, !PT ;  /* 0x0000ffff48487812 */ /* 0x000fe400078ec0ff */
[----:B------:R-:W-:Y:S01]  /*9710*/  LOP3.LUT R104, R104, 0xffff, RZ, 0xc0, !PT ;  /* 0x0000ffff68687812 */ /* 0x000fe200078ec0ff */
[----:B------:R-:W-:-:S02]  /*9720*/  IMAD.MOV.U32 R76, RZ, RZ, R116 ;  /* 0x000000ffff4c7224 */ /* 0x000fc400078e0074 */
[----:B------:R-:W-:Y:S01]  /*9730*/  IMAD.MOV.U32 R116, RZ, RZ, R133 ;  /* 0x000000ffff747224 */ /* 0x000fe200078e0085 */
[----:B------:R-:W-:Y:S01]  /*9740*/  PRMT R133, R72, 0x3340, R104 ;  /* 0x0000334048857816 */ /* 0x000fe20000000068 */
[----:B------:R-:W-:Y:S01]  /*9750*/  IMAD.MOV.U32 R104, RZ, RZ, R113 ;  /* 0x000000ffff687224 */ /* 0x000fe200078e0071 */
[----:B------:R-:W-:Y:S01]  /*9760*/  PRMT R95, RZ, 0x7610, R95 ;  /* 0x00007610ff5f7816 */ /* 0x000fe2000000005f */
[----:B------:R-:W-:Y:S02]  /*9770*/  IMAD.MOV.U32 R113, RZ, RZ, R73 ;  /* 0x000000ffff717224 */ /* 0x000fe400078e0049 */
[----:B------:R-:W-:Y:S02]  /*9780*/  @!P0 IMAD.MOV.U32 R72, RZ, RZ, R61 ;  /* 0x000000ffff488224 */ /* 0x000fe400078e003d */
[----:B------:R-:W-:Y:S01]  /*9790*/  @!P0 IMAD.MOV.U32 R73, RZ, RZ, R7 ;  /* 0x000000ffff498224 */ /* 0x000fe200078e0007 */
[----:B------:R-:W-:Y:S02]  /*97a0*/  LOP3.LUT R97, R97, 0xffff, RZ, 0xc0, !PT ;  /* 0x0000ffff61617812 */ /* 0x000fe400078ec0ff */
[----:B------:R-:W-:-:S02]  /*97b0*/  LOP3.LUT R110, R110, 0xffff, RZ, 0xc0, !PT ;  /* 0x0000ffff6e6e7812 */ /* 0x000fc400078ec0ff */
[----:B------:R0:W4:Y:S02]  /*97c0*/  @!P0 LDG.E.U8 R95, desc[UR14][R72.64] ;  /* 0x0000000e485f8981 */ /* 0x000124000c1e1100 */
[----:B0-----:R-:W-:Y:S01]  /*97d0*/  IMAD.MOV.U32 R73, RZ, RZ, R132 ;  /* 0x000000ffff497224 */ /* 0x001fe200078e0084 */
[----:B------:R-:W-:Y:S01]  /*97e0*/  PRMT R132, R97, 0x3340, R110 ;  /* 0x0000334061847816 */ /* 0x000fe2000000006e */
[----:B------:R-:W-:Y:S01]  /*97f0*/  @!P0 IMAD.MOV.U32 R72, RZ, RZ, R60 ;  /* 0x000000ffff488224 */ /* 0x000fe200078e003c */
[----:B------:R-:W-:Y:S01]  /*9800*/  PRMT R97, RZ, 0x7610, R97 ;  /* 0x00007610ff617816 */ /* 0x000fe20000000061 */
[----:B------:R-:W-:Y:S02]  /*9810*/  IMAD.MOV.U32 R110, RZ, RZ, R73 ;  /* 0x000000ffff6e7224 */ /* 0x000fe400078e0049 */
        /* <DEDUP_REMOVED lines=30> */
[----:B------:R0:W4:Y:S01]  /*9a00*/  @!P0 LDG.E.U8 R85, desc[UR14][R72.64] ;  /* 0x0000000e48558981 */ /* 0x000122000c1e1100 */
[----:B------:R-:W-:Y:S01]  /*9a10*/  PRMT R99, RZ, 0x7610, R99 ;  /* 0x00007610ff637816 */ /* 0x000fe20000000063 */
[----:B0-----:R-:W-:Y:S01]  /*9a20*/  IMAD.MOV.U32 R73, RZ, RZ, R113 ;  /* 0x000000ffff497224 */ /* 0x001fe200078e0071 */
[----:B------:R-:W-:Y:S01]  /*9a30*/  PRMT R113, R81, 0x3340, R108 ;  /* 0x0000334051717816 */ /* 0x000fe2000000006c */
[----:B------:R-:W-:Y:S02]  /*9a40*/  @!P0 IMAD.MOV.U32 R72, RZ, RZ, R56 ;  /* 0x000000ffff488224 */ /* 0x000fe400078e0038 */
[----:B------:R-:W-:Y:S02]  /*9a50*/  IMAD.MOV.U32 R108, RZ, RZ, R73 ;  /* 0x000000ffff6c7224 */ /* 0x000fe400078e0049 */
[----:B------:R-:W-:Y:S01]  /*9a60*/  @!P0 IMAD.MOV.U32 R73, RZ, RZ, R17 ;  /* 0x000000ffff498224 */ /* 0x000fe200078e0011 */
[----:B------:R-:W-:Y:S02]  /*9a70*/  PRMT R101, RZ, 0x7610, R101 ;  /* 0x00007610ff657816 */ /* 0x000fe40000000065 */
[----:B------:R-:W-:-:S02]  /*9a80*/  LOP3.LUT R78, R78, 0xffff, RZ, 0xc0, !PT ;  /* 0x0000ffff4e4e7812 */ /* 0x000fc400078ec0ff */
[----:B------:R0:W4:Y:S01]  /*9a90*/  @!P0 LDG.E.U8 R99, desc[UR14][R72.64] ;  /* 0x0000000e48638981 */ /* 0x000122000c1e1100 */
[----:B------:R-:W-:Y:S01]  /*9aa0*/  LOP3.LUT R103, R103, 0xffff, RZ, 0xc0, !PT ;  /* 0x0000ffff67677812 */ /* 0x000fe200078ec0ff */
[----:B------:R-:W-:-:S03]  /*9ab0*/  IMAD.MOV.U32 R81, RZ, RZ, R112 ;  /* 0x000000ffff517224 */ /* 0x000fc600078e0070 */
[----:B------:R-:W-:Y:S01]  /*9ac0*/  PRMT R112, R78, 0x3340, R103 ;  /* 0x000033404e707816 */ /* 0x000fe20000000067 */
[----:B0-----:R-:W-:Y:S01]  /*9ad0*/  @!P0 IMAD.MOV.U32 R72, RZ, RZ, R23 ;  /* 0x000000ffff488224 */ /* 0x001fe200078e0017 */
[----:B------:R-:W-:Y:S02]  /*9ae0*/  PRMT R103, RZ, 0x7610, R103 ;  /* 0x00007610ff677816 */ /* 0x000fe40000000067 */
[----:B------:R-:W-:Y:S02]  /*9af0*/  LOP3.LUT R149, R149, 0xffff, RZ, 0xc0, !PT ;  /* 0x0000ffff95957812 */ /* 0x000fe400078ec0ff */
[----:B------:R-:W-:Y:S02]  /*9b00*/  LOP3.LUT R150, R150, 0xffff, RZ, 0xc0, !PT ;  /* 0x0000ffff96967812 */ /* 0x000fe400078ec0ff */
[----:B------:R-:W-:Y:S02]  /*9b10*/  LOP3.LUT R154, R154, 0xffff, RZ, 0xc0, !PT ;  /* 0x0000ffff9a9a7812 */ /* 0x000fe400078ec0ff */
[----:B------:R-:W-:-:S02]  /*9b20*/  LOP3.LUT R148, R148, 0xffff, RZ, 0xc0, !PT ;  /* 0x0000ffff94947812 */ /* 0x000fc400078ec0ff */
[----:B------:R-:W-:Y:S02]  /*9b30*/  LOP3.LUT R146, R146, 0xffff, RZ, 0xc0, !PT ;  /* 0x0000ffff92927812 */ /* 0x000fe400078ec0ff */
[----:B------:R-:W-:Y:S02]  /*9b40*/  LOP3.LUT R153, R153, 0xffff, RZ, 0xc0, !PT ;  /* 0x0000ffff99997812 */ /* 0x000fe400078ec0ff */
[----:B------:R-:W-:Y:S01]  /*9b50*/  PRMT R149, R149, 0x3340, R150 ;  /* 0x0000334095957816 */ /* 0x000fe20000000096 */
[----:B------:R-:W-:Y:S01]  /*9b60*/  IMAD.MOV.U32 R150, RZ, RZ, R107 ;  /* 0x000000ffff967224 */ /* 0x000fe200078e006b */
[----:B------:R-:W-:Y:S02]  /*9b70*/  LOP3.LUT R151, R151, 0xffff, RZ, 0xc0, !PT ;  /* 0x0000ffff97977812 */ /* 0x000fe400078ec0ff */
[----:B------:R-:W-:Y:S02]  /*9b80*/  LOP3.LUT R152, R152, 0xffff, RZ, 0xc0, !PT ;  /* 0x0000ffff98987812 */ /* 0x000fe400078ec0ff */
[----:B------:R-:W-:-:S02]  /*9b90*/  LOP3.LUT R144, R144, 0xffff, RZ, 0xc0, !PT ;  /* 0x0000ffff90907812 */ /* 0x000fc400078ec0ff */
[----:B------:R-:W-:Y:S02]  /*9ba0*/  LOP3.LUT R147, R147, 0xffff, RZ, 0xc0, !PT ;  /* 0x0000ffff93937812 */ /* 0x000fe400078ec0ff */
[----:B------:R-:W-:Y:S01]  /*9bb0*/  PRMT R146, R148, 0x3340, R146 ;  /* 0x0000334094927816 */ /* 0x000fe20000000092 */
[----:B------:R-:W-:Y:S01]  /*9bc0*/  IMAD.MOV.U32 R148, RZ, RZ, R110 ;  /* 0x000000ffff947224 */ /* 0x000fe200078e006e */
[----:B------:R-:W-:Y:S02]  /*9bd0*/  PRMT R151, R151, 0x3340, R154 ;  /* 0x0000334097977816 */ /* 0x000fe4000000009a */
[----:B------:R-:W-:Y:S01]  /*9be0*/  PRMT R152, R152, 0x3340, R153 ;  /* 0x0000334098987816 */ /* 0x000fe20000000099 */
[----:B------:R-:W4:Y:S01]  /*9bf0*/  LDL R154, [R1+0x398] ;  /* 0x00039800019a7983 */ /* 0x000f220000100800 */
[----:B------:R-:W-:Y:S01]  /*9c00*/  PRMT R144, R144, 0x3340, R147 ;  /* 0x0000334090907816 */ /* 0x000fe20000000093 */
[----:B------:R-:W-:Y:S01]  /*9c10*/  IMAD.MOV.U32 R147, RZ, RZ, R109 ;  /* 0x000000ffff937224 */ /* 0x000fe200078e006d */
[----:B---3--:R-:W-:Y:S01]  /*9c20*/  LOP3.LUT R142, R142, 0xffff, RZ, 0xc0, !PT ;  /* 0x0000ffff8e8e7812 */ /* 0x008fe200078ec0ff */
[----:B------:R-:W3:Y:S01]  /*9c30*/  LDL R153, [R1+0x3c0] ;  /* 0x0003c00001997983 */ /* 0x000ee20000100800 */
[----:B--2---:R-:W-:-:S02]  /*9c40*/  LOP3.LUT R197, R197, 0xffff, RZ, 0xc0, !PT ;  /* 0x0000ffffc5c57812 */ /* 0x004fc400078ec0ff */
[----:B------:R-:W-:Y:S02]  /*9c50*/  PRMT R79, R80, 0x5410, R79 ;  /* 0x00005410504f7816 */ /* 0x000fe4000000004f */
[----:B------:R-:W-:Y:S02]  /*9c60*/  PRMT R80, R71, 0x5410, R3 ;  /* 0x0000541047507816 */ /* 0x000fe40000000003 */
[----:B------:R-:W-:Y:S02]  /*9c70*/  PRMT R110, R197, 0x3340, R142 ;  /* 0x00003340c56e7816 */ /* 0x000fe4000000008e */
[----:B----4-:R-:W-:Y:S02]  /*9c80*/  LOP3.LUT R126, R126, 0xffff, RZ, 0xc0, !PT ;  /* 0x0000ffff7e7e7812 */ /* 0x010fe400078ec0ff */
[----:B------:R-:W-:Y:S02]  /*9c90*/  LOP3.LUT R117, R117, 0xffff, RZ, 0xc0, !PT ;  /* 0x0000ffff75757812 */ /* 0x000fe400078ec0ff */
[----:B------:R-:W-:Y:S01]  /*9ca0*/  PRMT R77, R111, 0x5410, R77 ;  /* 0x000054106f4d7816 */ /* 0x000fe2000000004d */
[----:B------:R-:W-:Y:S01]  /*9cb0*/  @!P0 IMAD.MOV.U32 R73, RZ, RZ, R15 ;  /* 0x000000ffff498224 */ /* 0x000fe200078e000f */
[----:B------:R-:W-:-:S02]  /*9cc0*/  PRMT R74, R74, 0x5410, R147 ;  /* 0x000054104a4a7816 */ /* 0x000fc40000000093 */
[----:B------:R-:W-:Y:S02]  /*9cd0*/  LOP3.LUT R75, R75, 0xffff, RZ, 0xc0, !PT ;  /* 0x0000ffff4b4b7812 */ /* 0x000fe400078ec0ff */
[----:B------:R-:W-:Y:S01]  /*9ce0*/  LOP3.LUT R145, R145, 0xffff, RZ, 0xc0, !PT ;  /* 0x0000ffff91917812 */ /* 0x000fe200078ec0ff */
[----:B------:R0:W2:Y:S01]  /*9cf0*/  @!P0 LDG.E.U8 R101, desc[UR14][R72.64] ;  /* 0x0000000e48658981 */ /* 0x0000a2000c1e1100 */
[----:B------:R-:W-:Y:S01]  /*9d00*/  IMAD.MOV.U32 R78, RZ, RZ, R108 ;  /* 0x000000ffff4e7224 */ /* 0x000fe200078e006c */
[----:B------:R-:W-:Y:S01]  /*9d10*/  LOP3.LUT R155, R155, 0xffff, RZ, 0xc0, !PT ;  /* 0x0000ffff9b9b7812 */ /* 0x000fe200078ec0ff */
[----:B------:R-:W1:Y:S01]  /*9d20*/  LDC R71, c[0x0][0x238] ;  /* 0x00008e00ff477b82 */ /* 0x000e620000000800 */
[----:B0-----:R-:W-:Y:S02]  /*9d30*/  @!P0 IMAD.MOV.U32 R72, RZ, RZ, R22 ;  /* 0x000000ffff488224 */ /* 0x001fe400078e0016 */
[----:B------:R-:W-:-:S05]  /*9d40*/  @!P0 IMAD.MOV.U32 R73, RZ, RZ, R13 ;  /* 0x000000ffff498224 */ /* 0x000fca00078e000d */
[----:B------:R0:W4:Y:S02]  /*9d50*/  @!P0 LDG.E.U8 R103, desc[UR14][R72.64] ;  /* 0x0000000e48678981 */ /* 0x000124000c1e1100 */
[----:B0-----:R-:W-:Y:S02]  /*9d60*/  IMAD.MOV.U32 R72, RZ, RZ, R104 ;  /* 0x000000ffff487224 */ /* 0x001fe400078e0068 */
[----:B------:R-:W-:-:S03]  /*9d70*/  IMAD.MOV.U32 R73, RZ, RZ, R105 ;  /* 0x000000ffff497224 */ /* 0x000fc600078e0069 */
[----:B------:R-:W-:Y:S02]  /*9d80*/  PRMT R72, R72, 0x5410, R150 ;  /* 0x0000541048487816 */ /* 0x000fe40000000096 */
[----:B------:R-:W2:Y:S01]  /*9d90*/  LDL R150, [R1+0x3b4] ;  /* 0x0003b40001967983 */ /* 0x000ea20000100800 */
[----:B------:R-:W-:-:S03]  /*9da0*/  PRMT R73, R73, 0x5410, R148 ;  /* 0x0000541049497816 */ /* 0x000fc60000000094 */
[----:B------:R-:W4:Y:S04]  /*9db0*/  LDL.LU R3, [R1+0x3f0] ;  /* 0x0003f00001037983 */ /* 0x000f280000300800 */
[----:B------:R-:W4:Y:S04]  /*9dc0*/  LDL R148, [R1+0x3b0] ;  /* 0x0003b00001947983 */ /* 0x000f280000100800 */
[----:B------:R-:W4:Y:S04]  /*9dd0*/  LDL R142, [R1+0x3ac] ;  /* 0x0003ac00018e7983 */ /* 0x000f280000100800 */
[----:B------:R-:W4:Y:S01]  /*9de0*/  LDL R147, [R1+0x3a8] ;  /* 0x0003a80001937983 */ /* 0x000f220000100800 */
[----:B------:R-:W-:-:S03]  /*9df0*/  PRMT R111, R126, 0x3340, R117 ;  /* 0x000033407e6f7816 */ /* 0x000fc60000000075 */
[----:B------:R-:W4:Y:S04]  /*9e00*/  LDL R126, [R1+0x3a4] ;  /* 0x0003a400017e7983 */ /* 0x000f280000100800 */
[----:B------:R-:W4:Y:S01]  /*9e10*/  LDL R117, [R1+0x3a0] ;  /* 0x0003a00001757983 */ /* 0x000f220000100800 */
[----:B------:R-:W-:Y:S01]  /*9e20*/  PRMT R145, R75, 0x3340, R145 ;  /* 0x000033404b917816 */ /* 0x000fe20000000091 */
[----:B------:R-:W-:Y:S01]  /*9e30*/  IMAD.MOV.U32 R75, RZ, RZ, R106 ;  /* 0x000000ffff4b7224 */ /* 0x000fe200078e006a */
        /* <DEDUP_REMOVED lines=13> */
[----:B------:R-:W-:Y:S02]  /*9f10*/  PRMT R75, R78, 0x5410, R75 ;  /* 0x000054104e4b7816 */ /* 0x000fe4000000004b */
[----:B------:R-:W-:-:S02]  /*9f20*/  PRMT R76, R76, 0x5410, R81 ;  /* 0x000054104c4c7816 */ /* 0x000fc40000000051 */
[----:B------:R-:W-:Y:S02]  /*9f30*/  PRMT R78, R83, 0x5410, R82 ;  /* 0x00005410534e7816 */ /* 0x000fe40000000052 */
[----:B------:R-:W-:Y:S02]  /*9f40*/  PRMT R81, R167, 0x5410, R164 ;  /* 0x00005410a7517816 */ /* 0x000fe400000000a4 */
[----:B------:R-:W-:Y:S02]  /*9f50*/  PRMT R82, R143, 0x5410, R141 ;  /* 0x000054108f527816 */ /* 0x000fe4000000008d */
[----:B------:R-:W-:Y:S02]  /*9f60*/  PRMT R83, R139, 0x5410, R138 ;  /* 0x000054108b537816 */ /* 0x000fe4000000008a */
[----:B------:R-:W-:Y:S02]  /*9f70*/  PRMT R155, R155, 0x3340, R156 ;  /* 0x000033409b9b7816 */ /* 0x000fe4000000009c */
[----:B------:R-:W-:-:S02]  /*9f80*/  PRMT R157, R158, 0x3340, R157 ;  /* 0x000033409e9d7816 */ /* 0x000fc4000000009d */
[----:B------:R-:W-:Y:S02]  /*9f90*/  PRMT R159, R159, 0x3340, R160 ;  /* 0x000033409f9f7816 */ /* 0x000fe400000000a0 */
[----:B------:R-:W-:Y:S02]  /*9fa0*/  PRMT R161, R161, 0x3340, R163 ;  /* 0x00003340a1a17816 */ /* 0x000fe400000000a3 */
[----:B------:R-:W-:Y:S02]  /*9fb0*/  PRMT R162, R162, 0x3340, R165 ;  /* 0x00003340a2a27816 */ /* 0x000fe400000000a5 */
[----:B------:R-:W-:Y:S02]  /*9fc0*/  PRMT R166, R166, 0x3340, R168 ;  /* 0x00003340a6a67816 */ /* 0x000fe400000000a8 */
[----:B------:R-:W-:Y:S02]  /*9fd0*/  PRMT R169, R169, 0x3340, R170 ;  /* 0x00003340a9a97816 */ /* 0x000fe400000000aa */
        /* <DEDUP_REMOVED lines=15> */
[----:B------:R-:W-:Y:S01]  /*a0d0*/  LOP3.LUT R186, R186, 0xffff, RZ, 0xc0, !PT ;  /* 0x0000ffffbaba7812 */ /* 0x000fe200078ec0ff */
[----:B------:R0:W-:Y:S04]  /*a0e0*/  STS.128 [R154+UR12], R72 ;  /* 0x000000489a007988 */ /* 0x0001e80008000c0c */
[----:B---3--:R3:W-:Y:S01]  /*a0f0*/  STS.128 [R153+UR12], R76 ;  /* 0x0000004c99007988 */ /* 0x0087e20008000c0c */
[----:B0-----:R-:W-:-:S02]  /*a100*/  PRMT R72, R137, 0x5410, R136 ;  /* 0x0000541089487816 */ /* 0x001fc40000000088 */
[----:B------:R-:W-:Y:S02]  /*a110*/  PRMT R73, R135, 0x5410, R134 ;  /* 0x0000541087497816 */ /* 0x000fe40000000086 */
[----:B------:R-:W-:Y:S02]  /*a120*/  PRMT R74, R133, 0x5410, R132 ;  /* 0x00005410854a7816 */ /* 0x000fe40000000084 */
[----:B------:R-:W-:Y:S02]  /*a130*/  PRMT R75, R128, 0x5410, R127 ;  /* 0x00005410804b7816 */ /* 0x000fe4000000007f */
[----:B---3--:R-:W-:Y:S02]  /*a140*/  PRMT R76, R116, 0x5410, R113 ;  /* 0x00005410744c7816 */ /* 0x008fe40000000071 */
[----:B------:R-:W-:Y:S02]  /*a150*/  PRMT R77, R112, 0x5410, R145 ;  /* 0x00005410704d7816 */ /* 0x000fe40000000091 */
[----:B------:R-:W-:-:S02]  /*a160*/  PRMT R78, R144, 0x5410, R146 ;  /* 0x00005410904e7816 */ /* 0x000fc40000000092 */
[----:B------:R-:W-:Y:S02]  /*a170*/  PRMT R79, R149, 0x5410, R152 ;  /* 0x00005410954f7816 */ /* 0x000fe40000000098 */
        /* <DEDUP_REMOVED lines=33> */
[----:B------:R-:W-:Y:S01]  /*a390*/  PRMT R111, R115, 0x5410, R111 ;  /* 0x00005410736f7816 */ /* 0x000fe2000000006f */
[----:B--2---:R0:W-:Y:S04]  /*a3a0*/  STS.128 [R150+UR12], R80 ;  /* 0x0000005096007988 */ /* 0x0041e80008000c0c */
[----:B----4-:R-:W-:Y:S04]  /*a3b0*/  STS.128 [R148+UR12], R72 ;  /* 0x0000004894007988 */ /* 0x010fe80008000c0c */
[----:B------:R-:W-:Y:S01]  /*a3c0*/  STS.128 [R142+UR12], R76 ;  /* 0x0000004c8e007988 */ /* 0x000fe20008000c0c */
[----:B0-----:R-:W-:-:S02]  /*a3d0*/  PRMT R80, R151, 0x5410, R155 ;  /* 0x0000541097507816 */ /* 0x001fc4000000009b */
[----:B------:R-:W-:Y:S02]  /*a3e0*/  PRMT R81, R157, 0x5410, R159 ;  /* 0x000054109d517816 */ /* 0x000fe4000000009f */
[----:B------:R-:W-:Y:S02]  /*a3f0*/  PRMT R82, R161, 0x5410, R162 ;  /* 0x00005410a1527816 */ /* 0x000fe400000000a2 */
[----:B------:R-:W-:-:S05]  /*a400*/  PRMT R83, R166, 0x5410, R169 ;  /* 0x00005410a6537816 */ /* 0x000fca00000000a9 */
[----:B------:R0:W-:Y:S02]  /*a410*/  STS.128 [R147+UR12], R80 ;  /* 0x0000005093007988 */ /* 0x0001e40008000c0c */
[----:B0-----:R-:W0:Y:S01]  /*a420*/  S2R R147, SR_TID.X ;  /* 0x0000000000937919 */ /* 0x001e220000002100 */
[----:B------:R-:W2:Y:S01]  /*a430*/  S2R R142, SR_TID.X ;  /* 0x00000000008e7919 */ /* 0x000ea20000002100 */
[----:B------:R-:W3:Y:S01]  /*a440*/  S2R R148, SR_TID.X ;  /* 0x0000000000947919 */ /* 0x000ee20000002100 */
[----:B------:R-:W-:Y:S04]  /*a450*/  STS.128 [R126+UR12], R104 ;  /* 0x000000687e007988 */ /* 0x000fe80008000c0c */
[----:B------:R4:W-:Y:S01]  /*a460*/  STS.128 [R117+UR12], R108 ;  /* 0x0000006c75007988 */ /* 0x0009e20008000c0c */
[----:B0-----:R-:W-:-:S04]  /*a470*/  LOP3.LUT R147, R147, 0x7f, RZ, 0xc0, !PT ;  /* 0x0000007f93937812 */ /* 0x001fc800078ec0ff */
[C---:B----4-:R-:W-:Y:S02]  /*a480*/  LOP3.LUT R117, R147.reuse, 0x10, RZ, 0x3c, !PT ;  /* 0x0000001093757812 */ /* 0x050fe400078e3cff */
[----:B------:R-:W-:Y:S02]  /*a490*/  LOP3.LUT R126, R147, 0x20, RZ, 0x3c, !PT ;  /* 0x00000020937e7812 */ /* 0x000fe400078e3cff */
[----:B------:R-:W0:Y:S01]  /*a4a0*/  S2R R147, SR_TID.X ;  /* 0x0000000000937919 */ /* 0x000e220000002100 */
[----:B--2---:R-:W-:-:S05]  /*a4b0*/  LOP3.LUT R142, R142, 0x7f, RZ, 0xc0, !PT ;  /* 0x0000007f8e8e7812 */ /* 0x004fca00078ec0ff */
[----:B------:R-:W-:Y:S01]  /*a4c0*/  STS.U8 [R142+UR12+0x4000], R122 ;  /* 0x0040007a8e007988 */ /* 0x000fe2000800000c */
[----:B---3--:R-:W-:-:S03]  /*a4d0*/  LOP3.LUT R148, R148, 0x7f, RZ, 0xc0, !PT ;  /* 0x0000007f94947812 */ /* 0x008fc600078ec0ff */
[----:B------:R-:W-:Y:S04]  /*a4e0*/  STS.U8 [R142+UR12+0x4400], R118 ;  /* 0x004400768e007988 */ /* 0x000fe8000800000c */
[----:B------:R-:W-:Y:S04]  /*a4f0*/  STS.U8 [R142+UR12+0x4800], R114 ;  /* 0x004800728e007988 */ /* 0x000fe8000800000c */
[----:B------:R-:W-:Y:S04]  /*a500*/  STS.U8 [R142+UR12+0x4c00], R95 ;  /* 0x004c005f8e007988 */ /* 0x000fe8000800000c */
[----:B------:R-:W-:Y:S04]  /*a510*/  STS.U8 [R117+UR12+0x4080], R125 ;  /* 0x0040807d75007988 */ /* 0x000fe8000800000c */
[----:B------:R-:W-:Y:S04]  /*a520*/  STS.U8 [R117+UR12+0x4480], R124 ;  /* 0x0044807c75007988 */ /* 0x000fe8000800000c */
[----:B------:R-:W-:Y:S04]  /*a530*/  STS.U8 [R117+UR12+0x4880], R100 ;  /* 0x0048806475007988 */ /* 0x000fe8000800000c */
[----:B------:R2:W-:Y:S04]  /*a540*/  STS.U8 [R117+UR12+0x4c80], R97 ;  /* 0x004c806175007988 */ /* 0x0005e8000800000c */
[----:B------:R-:W-:Y:S01]  /*a550*/  STS.U8 [R126+UR12+0x4100], R96 ;  /* 0x004100607e007988 */ /* 0x000fe2000800000c */
[----:B0-----:R-:W-:-:S03]  /*a560*/  LOP3.LUT R147, R147, 0x7f, RZ, 0xc0, !PT ;  /* 0x0000007f93937812 */ /* 0x001fc600078ec0ff */
[----:B------:R-:W-:Y:S01]  /*a570*/  STS.U8 [R126+UR12+0x4500], R119 ;  /* 0x004500777e007988 */ /* 0x000fe2000800000c */
[----:B--2---:R-:W-:-:S03]  /*a580*/  LOP3.LUT R117, R148, 0x30, RZ, 0x3c, !PT ;  /* 0x0000003094757812 */ /* 0x004fc600078e3cff */
[----:B------:R-:W-:Y:S04]  /*a590*/  STS.U8 [R126+UR12+0x4900], R98 ;  /* 0x004900627e007988 */ /* 0x000fe8000800000c */
[----:B------:R0:W-:Y:S04]  /*a5a0*/  STS.U8 [R126+UR12+0x4d00], R93 ;  /* 0x004d005d7e007988 */ /* 0x0001e8000800000c */
[----:B------:R-:W-:Y:S04]  /*a5b0*/  STS.U8 [R117+UR12+0x4180], R92 ;  /* 0x0041805c75007988 */ /* 0x000fe8000800000c */
[----:B------:R-:W-:Y:S01]  /*a5c0*/  STS.U8 [R117+UR12+0x4580], R131 ;  /* 0x0045808375007988 */ /* 0x000fe2000800000c */
[----:B0-----:R-:W-:-:S03]  /*a5d0*/  LOP3.LUT R126, R148, 0x40, RZ, 0x3c, !PT ;  /* 0x00000040947e7812 */ /* 0x001fc600078e3cff */
[----:B------:R-:W-:Y:S04]  /*a5e0*/  STS.U8 [R117+UR12+0x4980], R94 ;  /* 0x0049805e75007988 */ /* 0x000fe8000800000c */
[----:B------:R0:W-:Y:S01]  /*a5f0*/  STS.U8 [R117+UR12+0x4d80], R89 ;  /* 0x004d805975007988 */ /* 0x0001e2000800000c */
[----:B------:R-:W-:-:S03]  /*a600*/  LOP3.LUT R72, R147, 0x60, RZ, 0x3c, !PT ;  /* 0x0000006093487812 */ /* 0x000fc600078e3cff */
[----:B------:R-:W-:Y:S04]  /*a610*/  STS.U8 [R126+UR12+0x4200], R88 ;  /* 0x004200587e007988 */ /* 0x000fe8000800000c */
[----:B------:R-:W-:Y:S01]  /*a620*/  STS.U8 [R126+UR12+0x4600], R120 ;  /* 0x004600787e007988 */ /* 0x000fe2000800000c */
[----:B0-----:R-:W-:-:S03]  /*a630*/  LOP3.LUT R117, R147, 0x50, RZ, 0x3c, !PT ;  /* 0x0000005093757812 */ /* 0x001fc600078e3cff */
[----:B------:R-:W-:Y:S04]  /*a640*/  STS.U8 [R126+UR12+0x4a00], R90 ;  /* 0x004a005a7e007988 */ /* 0x000fe8000800000c */
        /* <DEDUP_REMOVED lines=8> */
[----:B------:R0:W-:Y:S04]  /*a6d0*/  STS.U8 [R72+UR12+0x4f00], R101 ;  /* 0x004f006548007988 */ /* 0x0001e8000800000c */
[----:B0-----:R-:W2:Y:S04]  /*a6e0*/  LDL R72, [R1+0x39c] ;  /* 0x00039c0001487983 */ /* 0x001ea80000100800 */
[----:B------:R-:W3:Y:S04]  /*a6f0*/  LDL.LU R176, [R1+0x394] ;  /* 0x0003940001b07983 */ /* 0x000ee80000300800 */
[----:B------:R-:W4:Y:S04]  /*a700*/  LDL.LU R173, [R1+0x38c] ;  /* 0x00038c0001ad7983 */ /* 0x000f280000300800 */
[----:B------:R-:W2:Y:S04]  /*a710*/  LDL.LU R174, [R1+0x384] ;  /* 0x0003840001ae7983 */ /* 0x000ea80000300800 */
        /* <DEDUP_REMOVED lines=9> */
[----:B------:R-:W2:Y:S01]  /*a7b0*/  LDL.LU R153, [R1+0x34c] ;  /* 0x00034c0001997983 */ /* 0x000ea20000300800 */
[----:B-1----:R-:W-:-:S03]  /*a7c0*/  IMAD.SHL.U32 R71, R71, 0x80, RZ ;  /* 0x0000008047477824 */ /* 0x002fc600078e00ff */
[----:B------:R-:W2:Y:S04]  /*a7d0*/  LDL.LU R150, [R1+0x370] ;  /* 0x0003700001967983 */ /* 0x000ea80000300800 */
[----:B------:R-:W2:Y:S01]  /*a7e0*/  LDL.LU R156, [R1+0x344] ;  /* 0x00034400019c7983 */ /* 0x000ea20000300800 */
[----:B------:R-:W-:-:S03]  /*a7f0*/  IADD3 R2, P1, R71, R2, RZ ;  /* 0x0000000247027210 */ /* 0x000fc60007f3e0ff */
[----:B------:R-:W2:Y:S01]  /*a800*/  LDL.LU R148, [R1+0x368] ;  /* 0x0003680001947983 */ /* 0x000ea20000300800 */
[C---:B------:R-:W-:Y:S02]  /*a810*/  IADD3 R70, P2, R71.reuse, R70, RZ ;  /* 0x0000004647467210 */ /* 0x040fe40007f5e0ff */
[C---:B---3--:R-:W-:Y:S02]  /*a820*/  IADD3 R176, P3, R71.reuse, R176, RZ ;  /* 0x000000b047b07210 */ /* 0x048fe40007f7e0ff */
[----:B----4-:R-:W-:-:S03]  /*a830*/  IADD3 R173, P4, R71, R173, RZ ;  /* 0x000000ad47ad7210 */ /* 0x010fc60007f9e0ff */
[----:B------:R-:W-:Y:S04]  /*a840*/  STL [R1+0x394], R176 ;  /* 0x000394b001007387 */ /* 0x000fe80000100800 */
[----:B------:R-:W-:Y:S04]  /*a850*/  STL [R1+0x38c], R173 ;  /* 0x00038cad01007387 */ /* 0x000fe80000100800 */
[----:B------:R0:W-:Y:S01]  /*a860*/  STL [R1+0x374], R2 ;  /* 0x0003740201007387 */ /* 0x0001e20000100800 */
[C---:B--2---:R-:W-:Y:S02]  /*a870*/  IADD3 R174, P5, R71.reuse, R174, RZ ;  /* 0x000000ae47ae7210 */ /* 0x044fe40007fbe0ff */
[----:B------:R-:W-:-:S02]  /*a880*/  IADD3 R172, P6, R71, R172, RZ ;  /* 0x000000ac47ac7210 */ /* 0x000fc40007fde0ff */
[----:B0-----:R-:W-:Y:S01]  /*a890*/  SHF.R.S32.HI R2, RZ, 0x1f, R71 ;  /* 0x0000001fff027819 */ /* 0x001fe20000011447 */
[----:B------:R-:W-:Y:S04]  /*a8a0*/  STL [R1+0x384], R174 ;  /* 0x000384ae01007387 */ /* 0x000fe80000100800 */
[C---:B------:R-:W-:Y:S01]  /*a8b0*/  IMAD.X R168, R2.reuse, 0x1, R168, P3 ;  /* 0x0000000102a87824 */ /* 0x040fe200018e06a8 */
[C---:B------:R-:W-:Y:S01]  /*a8c0*/  IADD3 R147, P3, R71.reuse, R147, RZ ;  /* 0x0000009347937210 */ /* 0x040fe20007f7e0ff */
[C---:B------:R-:W-:Y:S01]  /*a8d0*/  IMAD.X R4, R2.reuse, 0x1, R4, P2 ;  /* 0x0000000102047824 */ /* 0x040fe200010e0604 */
[C---:B------:R-:W-:Y:S01]  /*a8e0*/  IADD3 R170, P2, R71.reuse, R170, RZ ;  /* 0x000000aa47aa7210 */ /* 0x040fe20007f5e0ff */
[----:B------:R-:W-:Y:S04]  /*a8f0*/  STL [R1+0x37c], R172 ;  /* 0x00037cac01007387 */ /* 0x000fe80000100800 */
[----:B------:R0:W-:Y:S04]  /*a900*/  STL [R1+0x364], R147 ;  /* 0x0003649301007387 */ /* 0x0001e80000100800 */
[----:B------:R-:W-:Y:S04]  /*a910*/  STL [R1+0x36c], R170 ;  /* 0x00036caa01007387 */ /* 0x000fe80000100800 */
[----:B0-----:R-:W2:Y:S01]  /*a920*/  LDL.LU R147, [R1+0x33c] ;  /* 0x00033c0001937983 */ /* 0x001ea20000300800 */
[C---:B------:R-:W-:Y:S01]  /*a930*/  IMAD.X R154, R2.reuse, 0x1, R154, P4 ;  /* 0x00000001029a7824 */ /* 0x040fe200020e069a */
[C---:B------:R-:W-:Y:S01]  /*a940*/  IADD3 R165, P4, R71.reuse, R165, RZ ;  /* 0x000000a547a57210 */ /* 0x040fe20007f9e0ff */
[C---:B------:R-:W-:Y:S01]  /*a950*/  IMAD.X R163, R2.reuse, 0x1, R163, P5 ;  /* 0x0000000102a37824 */ /* 0x040fe200028e06a3 */
[----:B------:R-:W-:Y:S01]  /*a960*/  STL [R1+0x390], R168 ;  /* 0x000390a801007387 */ /* 0x000fe20000100800 */
[----:B------:R-:W-:Y:S01]  /*a970*/  IMAD.X R158, R2, 0x1, R158, P6 ;  /* 0x00000001029e7824 */ /* 0x000fe200030e069e */
[----:B------:R-:W-:-:S02]  /*a980*/  IADD3 R153, P6, R71, R153, RZ ;  /* 0x0000009947997210 */ /* 0x000fc40007fde0ff */
[----:B------:R0:W-:Y:S01]  /*a990*/  STL [R1+0x388], R154 ;  /* 0x0003889a01007387 */ /* 0x0001e20000100800 */
[C---:B------:R-:W-:Y:S01]  /*a9a0*/  IADD3 R160, P5, R71.reuse, R160, RZ ;  /* 0x000000a047a07210 */ /* 0x040fe20007fbe0ff */
[----:B------:R-:W-:Y:S02]  /*a9b0*/  IMAD.X R150, R2, 0x1, R150, P1 ;  /* 0x0000000102967824 */ /* 0x000fe400008e0696 */
[----:B0-----:R-:W3:Y:S04]  /*a9c0*/  LDL.LU R154, [R1+0x360] ;  /* 0x00036000019a7983 */ /* 0x001ee80000300800 */
[----:B------:R-:W-:Y:S04]  /*a9d0*/  STL [R1+0x35c], R165 ;  /* 0x00035ca501007387 */ /* 0x000fe80000100800 */
[----:B------:R-:W-:Y:S04]  /*a9e0*/  STL [R1+0x380], R163 ;  /* 0x000380a301007387 */ /* 0x000fe80000100800 */
[----:B------:R0:W-:Y:S04]  /*a9f0*/  STL [R1+0x34c], R153 ;  /* 0x00034c9901007387 */ /* 0x0001e80000100800 */
[----:B------:R-:W-:Y:S01]  /*aa00*/  STL [R1+0x354], R160 ;  /* 0x000354a001007387 */ /* 0x000fe20000100800 */
[----:B------:R-:W-:-:S03]  /*aa10*/  IADD3 R156, P1, R71, R156, RZ ;  /* 0x0000009c479c7210 */ /* 0x000fc60007f3e0ff */
[----:B0-----:R-:W4:Y:S01]  /*aa20*/  LDL.LU R153, [R1+0x334] ;  /* 0x0003340001997983 */ /* 0x001f220000300800 */
[----:B------:R-:W-:-:S03]  /*aa30*/  IMAD.X R148, R2, 0x1, R148, P2 ;  /* 0x0000000102947824 */ /* 0x000fc600010e0694 */
[----:B------:R-:W-:Y:S04]  /*aa40*/  STL [R1+0x378], R158 ;  /* 0x0003789e01007387 */ /* 0x000fe80000100800 */
[----:B------:R0:W-:Y:S04]  /*aa50*/  STL [R1+0x370], R150 ;  /* 0x0003709601007387 */ /* 0x0001e80000100800 */
[----:B0-----:R-:W4:Y:S04]  /*aa60*/  LDL.LU R150, [R1+0x358] ;  /* 0x0003580001967983 */ /* 0x001f280000300800 */
[----:B------:R-:W4:Y:S04]  /*aa70*/  LDL.LU R190, [R1+0x32c] ;  /* 0x00032c0001be7983 */ /* 0x000f280000300800 */
[----:B------:R-:W4:Y:S04]  /*aa80*/  LDL.LU R188, [R1+0x350] ;  /* 0x0003500001bc7983 */ /* 0x000f280000300800 */
[----:B------:R-:W-:Y:S04]  /*aa90*/  STL [R1+0x344], R156 ;  /* 0x0003449c01007387 */ /* 0x000fe80000100800 */
[----:B------:R-:W4:Y:S04]  /*aaa0*/  LDL.LU R185, [R1+0x324] ;  /* 0x0003240001b97983 */ /* 0x000f280000300800 */
[----:B------:R0:W-:Y:S04]  /*aab0*/  STL [R1+0x368], R148 ;  /* 0x0003689401007387 */ /* 0x0001e80000100800 */
[----:B------:R-:W4:Y:S04]  /*aac0*/  LDL.LU R186, [R1+0x348] ;  /* 0x0003480001ba7983 */ /* 0x000f280000300800 */
        /* <DEDUP_REMOVED lines=13> */
[----:B0-----:R-:W4:Y:S01]  /*aba0*/  LDL.LU R148, [R1+0x310] ;  /* 0x0003100001947983 */ /* 0x001f220000300800 */
[----:B--2---:R-:W-:-:S05]  /*abb0*/  IADD3 R147, P2, R71, R147, RZ ;  /* 0x0000009347937210 */ /* 0x004fca0007f5e0ff */
[----:B------:R0:W-:Y:S04]  /*abc0*/  STL [R1+0x33c], R147 ;  /* 0x00033c9301007387 */ /* 0x0001e80000100800 */
[----:B0-----:R-:W2:Y:S01]  /*abd0*/  LDL.LU R147, [R1+0x2e4] ;  /* 0x0002e40001937983 */ /* 0x001ea20000300800 */
[----:B---3--:R-:W-:-:S03]  /*abe0*/  IMAD.X R154, R2, 0x1, R154, P3 ;  /* 0x00000001029a7824 */ /* 0x008fc600018e069a */
[----:B------:R-:W3:Y:S04]  /*abf0*/  LDL.LU R163, [R1+0x308] ;  /* 0x0003080001a37983 */ /* 0x000ee80000300800 */
[----:B------:R-:W3:Y:S04]  /*ac00*/  LDL.LU R160, [R1+0x2dc] ;  /* 0x0002dc0001a07983 */ /* 0x000ee80000300800 */
[----:B------:R-:W3:Y:S04]  /*ac10*/  LDL.LU R158, [R1+0x300] ;  /* 0x00030000019e7983 */ /* 0x000ee80000300800 */
[----:B------:R0:W-:Y:S04]  /*ac20*/  STL [R1+0x360], R154 ;  /* 0x0003609a01007387 */ /* 0x0001e80000100800 */
[----:B------:R-:W3:Y:S01]  /*ac30*/  LDL.LU R156, [R1+0x2d4] ;  /* 0x0002d400019c7983 */ /* 0x000ee20000300800 */
[----:B----4-:R-:W-:-:S03]  /*ac40*/  IADD3 R153, P3, R71, R153, RZ ;  /* 0x0000009947997210 */ /* 0x010fc60007f7e0ff */
[----:B0-----:R-:W4:Y:S04]  /*ac50*/  LDL.LU R154, [R1+0x2f8] ;  /* 0x0002f800019a7983 */ /* 0x001f280000300800 */
[----:B------:R0:W-:Y:S04]  /*ac60*/  STL [R1+0x334], R153 ;  /* 0x0003349901007387 */ /* 0x0001e80000100800 */
[----:B0-----:R-:W4:Y:S01]  /*ac70*/  LDL.LU R153, [R1+0x2cc] ;  /* 0x0002cc0001997983 */ /* 0x001f220000300800 */
[----:B------:R-:W-:Y:S01]  /*ac80*/  IMAD.X R150, R2, 0x1, R150, P4 ;  /* 0x0000000102967824 */ /* 0x000fe200020e0696 */
[----:B------:R-:W-:-:S04]  /*ac90*/  IADD3 R190, P4, R71, R190, RZ ;  /* 0x000000be47be7210 */ /* 0x000fc80007f9e0ff */
[----:B------:R0:W-:Y:S01]  /*aca0*/  STL [R1+0x358], R150 ;  /* 0x0003589601007387 */ /* 0x0001e20000100800 */
[----:B------:R-:W-:-:S03]  /*acb0*/  IMAD.X R188, R2, 0x1, R188, P5 ;  /* 0x0000000102bc7824 */ /* 0x000fc600028e06bc */
[----:B0-----:R-:W4:Y:S01]  /*acc0*/  LDL.LU R150, [R1+0x2f0] ;  /* 0x0002f00001967983 */ /* 0x001f220000300800 */
[----:B------:R-:W-:-:S03]  /*acd0*/  IADD3 R185, P5, R71, R185, RZ ;  /* 0x000000b947b97210 */ /* 0x000fc60007fbe0ff */
[----:B------:R-:W-:Y:S01]  /*ace0*/  STL [R1+0x32c], R190 ;  /* 0x00032cbe01007387 */ /* 0x000fe20000100800 */
[----:B------:R-:W-:-:S03]  /*acf0*/  IMAD.X R186, R2, 0x1, R186, P6 ;  /* 0x0000000102ba7824 */ /* 0x000fc600030e06ba */
[----:B------:R-:W-:Y:S01]  /*ad00*/  STL [R1+0x350], R188 ;  /* 0x000350bc01007387 */ /* 0x000fe20000100800 */
        /* <DEDUP_REMOVED lines=24> */
[----:B------:R-:W-:-:S03]  /*ae90*/  IMAD.X R148, R2, 0x1, R148, P1 ;  /* 0x0000000102947824 */ /* 0x000fc600008e0694 */
[----:B------:R-:W-:Y:S01]  /*aea0*/  STL [R1+0x2f4], R170 ;  /* 0x0002f4aa01007387 */ /* 0x000fe20000100800 */
[----:B------:R-:W-:-:S03]  /*aeb0*/  IADD3 R165, P6, R71, R165, RZ ;  /* 0x000000a547a57210 */ /* 0x000fc60007fde0ff */
[----:B------:R0:W-:Y:S04]  /*aec0*/  STL [R1+0x310], R148 ;  /* 0x0003109401007387 */ /* 0x0001e80000100800 */
[----:B------:R-:W-:Y:S04]  /*aed0*/  STL [R1+0x318], R168 ;  /* 0x000318a801007387 */ /* 0x000fe80000100800 */
[----:B0-----:R-:W4:Y:S04]  /*aee0*/  LDL.LU R148, [R1+0x2c4] ;  /* 0x0002c40001947983 */ /* 0x001f280000300800 */
[----:B------:R-:W-:Y:S01]  /*aef0*/  STL [R1+0x2ec], R165 ;  /* 0x0002eca501007387 */ /* 0x000fe20000100800 */
[----:B--2---:R-:W-:-:S05]  /*af00*/  IADD3 R147, P1, R71, R147, RZ ;  /* 0x0000009347937210 */ /* 0x004fca0007f3e0ff */
[----:B------:R0:W-:Y:S04]  /*af10*/  STL [R1+0x2e4], R147 ;  /* 0x0002e49301007387 */ /* 0x0001e80000100800 */
[----:B0-----:R-:W2:Y:S01]  /*af20*/  LDL.LU R147, [R1+0x2e8] ;  /* 0x0002e80001937983 */ /* 0x001ea20000300800 */
[C---:B---3--:R-:W-:Y:S01]  /*af30*/  IMAD.X R163, R2.reuse, 0x1, R163, P2 ;  /* 0x0000000102a37824 */ /* 0x048fe200010e06a3 */
[C---:B------:R-:W-:Y:S01]  /*af40*/  IADD3 R160, P2, R71.reuse, R160, RZ ;  /* 0x000000a047a07210 */ /* 0x040fe20007f5e0ff */
[C---:B------:R-:W-:Y:S01]  /*af50*/  IMAD.X R158, R2.reuse, 0x1, R158, P3 ;  /* 0x00000001029e7824 */ /* 0x040fe200018e069e */
[----:B------:R-:W-:Y:S02]  /*af60*/  IADD3 R156, P3, R71, R156, RZ ;  /* 0x0000009c479c7210 */ /* 0x000fe40007f7e0ff */
[----:B------:R-:W-:Y:S01]  /*af70*/  STL [R1+0x308], R163 ;  /* 0x000308a301007387 */ /* 0x000fe20000100800 */
[----:B----4-:R-:W-:-:S03]  /*af80*/  IMAD.X R154, R2, 0x1, R154, P4 ;  /* 0x00000001029a7824 */ /* 0x010fc600020e069a */
[----:B------:R-:W-:Y:S04]  /*af90*/  STL [R1+0x2dc], R160 ;  /* 0x0002dca001007387 */ /* 0x000fe80000100800 */
[----:B------:R0:W-:Y:S04]  /*afa0*/  STL [R1+0x2f8], R154 ;  /* 0x0002f89a01007387 */ /* 0x0001e80000100800 */
[----:B------:R-:W-:Y:S01]  /*afb0*/  STL [R1+0x300], R158 ;  /* 0x0003009e01007387 */ /* 0x000fe20000100800 */
[----:B------:R-:W-:-:S03]  /*afc0*/  IADD3 R153, P4, R71, R153, RZ ;  /* 0x0000009947997210 */ /* 0x000fc60007f9e0ff */
[----:B0-----:R-:W3:Y:S04]  /*afd0*/  LDL.LU R154, [R1+0x2bc] ;  /* 0x0002bc00019a7983 */ /* 0x001ee80000300800 */
[----:B------:R-:W-:Y:S04]  /*afe0*/  STL [R1+0x2d4], R156 ;  /* 0x0002d49c01007387 */ /* 0x000fe80000100800 */
[----:B------:R-:W4:Y:S04]  /*aff0*/  LDL.LU R189, [R1+0x2e0] ;  /* 0x0002e00001bd7983 */ /* 0x000f280000300800 */
[----:B------:R0:W-:Y:S01]  /*b000*/  STL [R1+0x2cc], R153 ;  /* 0x0002cc9901007387 */ /* 0x0001e20000100800 */
[----:B------:R-:W-:-:S03]  /*b010*/  IMAD.X R150, R2, 0x1, R150, P5 ;  /* 0x0000000102967824 */ /* 0x000fc600028e0696 */
[----:B0-----:R-:W4:Y:S04]  /*b020*/  LDL.LU R153, [R1+0x2b4] ;  /* 0x0002b40001997983 */ /* 0x001f280000300800 */
[----:B------:R-:W4:Y:S04]  /*b030*/  LDL.LU R190, [R1+0x2d8] ;  /* 0x0002d80001be7983 */ /* 0x000f280000300800 */
[----:B------:R-:W4:Y:S04]  /*b040*/  LDL.LU R188, [R1+0x2ac] ;  /* 0x0002ac0001bc7983 */ /* 0x000f280000300800 */
        /* <DEDUP_REMOVED lines=15> */
[----:B------:R-:W4:Y:S01]  /*b140*/  LDL.LU R165, [R1+0x298] ;  /* 0x0002980001a57983 */ /* 0x000f220000300800 */
[----:B------:R-:W-:-:S03]  /*b150*/  IADD3 R148, P5, R71, R148, RZ ;  /* 0x0000009447947210 */ /* 0x000fc60007fbe0ff */
[----:B0-----:R-:W4:Y:S04]  /*b160*/  LDL.LU R150, [R1+0x26c] ;  /* 0x00026c0001967983 */ /* 0x001f280000300800 */
[----:B------:R0:W-:Y:S04]  /*b170*/  STL [R1+0x2c4], R148 ;  /* 0x0002c49401007387 */ /* 0x0001e80000100800 */
[----:B0-----:R-:W4:Y:S04]  /*b180*/  LDL.LU R148, [R1+0x290] ;  /* 0x0002900001947983 */ /* 0x001f280000300800 */
[----:B------:R-:W4:Y:S04]  /*b190*/  LDL.LU R163, [R1+0x264] ;  /* 0x0002640001a37983 */ /* 0x000f280000300800 */
[----:B------:R-:W4:Y:S04]  /*b1a0*/  LDL.LU R160, [R1+0x288] ;  /* 0x0002880001a07983 */ /* 0x000f280000300800 */
[----:B------:R-:W4:Y:S01]  /*b1b0*/  LDL.LU R158, [R1+0x25c] ;  /* 0x00025c00019e7983 */ /* 0x000f220000300800 */
[----:B--2---:R-:W-:-:S05]  /*b1c0*/  IMAD.X R147, R2, 0x1, R147, P6 ;  /* 0x0000000102937824 */ /* 0x004fca00030e0693 */
[----:B------:R0:W-:Y:S04]  /*b1d0*/  STL [R1+0x2e8], R147 ;  /* 0x0002e89301007387 */ /* 0x0001e80000100800 */
[----:B------:R-:W2:Y:S04]  /*b1e0*/  LDL.LU R156, [R1+0x280] ;  /* 0x00028000019c7983 */ /* 0x000ea80000300800 */
[----:B0-----:R-:W2:Y:S01]  /*b1f0*/  LDL.LU R147, [R1+0x254] ;  /* 0x0002540001937983 */ /* 0x001ea20000300800 */
[----:B---3--:R-:W-:-:S05]  /*b200*/  IADD3 R154, P6, R71, R154, RZ ;  /* 0x0000009a479a7210 */ /* 0x008fca0007fde0ff */
[----:B------:R0:W-:Y:S01]  /*b210*/  STL [R1+0x2bc], R154 ;  /* 0x0002bc9a01007387 */ /* 0x0001e20000100800 */
[----:B----4-:R-:W-:-:S03]  /*b220*/  IMAD.X R189, R2, 0x1, R189, P1 ;  /* 0x0000000102bd7824 */ /* 0x010fc600008e06bd */
[----:B0-----:R-:W3:Y:S01]  /*b230*/  LDL.LU R154, [R1+0x278] ;  /* 0x00027800019a7983 */ /* 0x001ee20000300800 */
[----:B------:R-:W-:Y:S01]  /*b240*/  IADD3 R153, P1, R71, R153, RZ ;  /* 0x0000009947997210 */ /* 0x000fe20007f3e0ff */
[----:B------:R-:W-:-:S04]  /*b250*/  IMAD.X R190, R2, 0x1, R190, P2 ;  /* 0x0000000102be7824 */ /* 0x000fc800010e06be */
[----:B------:R0:W-:Y:S01]  /*b260*/  STL [R1+0x2b4], R153 ;  /* 0x0002b49901007387 */ /* 0x0001e20000100800 */
[C---:B------:R-:W-:Y:S01]  /*b270*/  IADD3 R188, P2, R71.reuse, R188, RZ ;  /* 0x000000bc47bc7210 */ /* 0x040fe20007f5e0ff */
[----:B------:R-:W-:Y:S02]  /*b280*/  IMAD.X R185, R2, 0x1, R185, P3 ;  /* 0x0000000102b97824 */ /* 0x000fe400018e06b9 */
[----:B0-----:R-:W4:Y:S04]  /*b290*/  LDL.LU R153, [R1+0x24c] ;  /* 0x00024c0001997983 */ /* 0x001f280000300800 */
        /* <DEDUP_REMOVED lines=25> */
[C---:B------:R-:W-:Y:S01]  /*b430*/  IADD3 R168, P3, R71.reuse, R168, RZ ;  /* 0x000000a847a87210 */ /* 0x040fe20007f7e0ff */
[----:B------:R-:W-:Y:S02]  /*b440*/  IMAD.X R165, R2, 0x1, R165, P4 ;  /* 0x0000000102a57824 */ /* 0x000fe400020e06a5 */
[----:B------:R-:W-:Y:S01]  /*b450*/  STL [R1+0x2a8], R174 ;  /* 0x0002a8ae01007387 */ /* 0x000fe20000100800 */
[----:B------:R-:W-:-:S03]  /*b460*/  IADD3 R150, P4, R71, R150, RZ ;  /* 0x0000009647967210 */ /* 0x000fc60007f9e0ff */
[----:B------:R-:W-:Y:S04]  /*b470*/  STL [R1+0x27c], R172 ;  /* 0x00027cac01007387 */ /* 0x000fe80000100800 */
[----:B------:R-:W-:Y:S04]  /*b480*/  STL [R1+0x2a0], R170 ;  /* 0x0002a0aa01007387 */ /* 0x000fe80000100800 */
[----:B------:R0:W-:Y:S04]  /*b490*/  STL [R1+0x26c], R150 ;  /* 0x00026c9601007387 */ /* 0x0001e80000100800 */
[----:B------:R-:W-:Y:S01]  /*b4a0*/  STL [R1+0x274], R168 ;  /* 0x000274a801007387 */ /* 0x000fe20000100800 */
[----:B------:R-:W-:-:S03]  /*b4b0*/  IMAD.X R148, R2, 0x1, R148, P5 ;  /* 0x0000000102947824 */ /* 0x000fc600028e0694 */
[----:B0-----:R-:W4:Y:S01]  /*b4c0*/  LDL.LU R150, [R1+0x270] ;  /* 0x0002700001967983 */ /* 0x001f220000300800 */
[C---:B------:R-:W-:Y:S01]  /*b4d0*/  IADD3 R163, P5, R71.reuse, R163, RZ ;  /* 0x000000a347a37210 */ /* 0x040fe20007fbe0ff */
[----:B------:R-:W-:Y:S02]  /*b4e0*/  IMAD.X R160, R2, 0x1, R160, P6 ;  /* 0x0000000102a07824 */ /* 0x000fe400030e06a0 */
[----:B------:R-:W-:Y:S01]  /*b4f0*/  STL [R1+0x298], R165 ;  /* 0x000298a501007387 */ /* 0x000fe20000100800 */
[----:B------:R-:W-:-:S03]  /*b500*/  IADD3 R158, P6, R71, R158, RZ ;  /* 0x0000009e479e7210 */ /* 0x000fc60007fde0ff */
[----:B------:R0:W-:Y:S04]  /*b510*/  STL [R1+0x290], R148 ;  /* 0x0002909401007387 */ /* 0x0001e80000100800 */
[----:B0-----:R-:W4:Y:S04]  /*b520*/  LDL.LU R148, [R1+0x244] ;  /* 0x0002440001947983 */ /* 0x001f280000300800 */
[----:B------:R-:W-:Y:S04]  /*b530*/  STL [R1+0x264], R163 ;  /* 0x000264a301007387 */ /* 0x000fe80000100800 */
[----:B------:R-:W-:Y:S01]  /*b540*/  STL [R1+0x288], R160 ;  /* 0x000288a001007387 */ /* 0x000fe20000100800 */
[----:B--2---:R-:W-:Y:S01]  /*b550*/  IMAD.X R156, R2, 0x1, R156, P1 ;  /* 0x00000001029c7824 */ /* 0x004fe200008e069c */
[----:B------:R-:W-:-:S05]  /*b560*/  IADD3 R147, P1, R71, R147, RZ ;  /* 0x0000009347937210 */ /* 0x000fca0007f3e0ff */
[----:B------:R0:W-:Y:S04]  /*b570*/  STL [R1+0x254], R147 ;  /* 0x0002549301007387 */ /* 0x0001e80000100800 */
[----:B------:R-:W-:Y:S04]  /*b580*/  STL [R1+0x25c], R158 ;  /* 0x00025c9e01007387 */ /* 0x000fe80000100800 */
[----:B0-----:R-:W2:Y:S04]  /*b590*/  LDL.LU R147, [R1+0x268] ;  /* 0x0002680001937983 */ /* 0x001ea80000300800 */
[----:B------:R-:W-:Y:S04]  /*b5a0*/  STL [R1+0x280], R156 ;  /* 0x0002809c01007387 */ /* 0x000fe80000100800 */
[----:B------:R-:W2:Y:S01]  /*b5b0*/  LDL.LU R190, [R1+0x23c] ;  /* 0x00023c0001be7983 */ /* 0x000ea20000300800 */
[----:B---3--:R-:W-:-:S03]  /*b5c0*/  IMAD.X R154, R2, 0x1, R154, P2 ;  /* 0x00000001029a7824 */ /* 0x008fc600010e069a */
[----:B------:R-:W3:Y:S04]  /*b5d0*/  LDL.LU R188, [R1+0x260] ;  /* 0x0002600001bc7983 */ /* 0x000ee80000300800 */
[----:B------:R-:W-:Y:S04]  /*b5e0*/  STL [R1+0x278], R154 ;  /* 0x0002789a01007387 */ /* 0x000fe80000100800 */
[----:B------:R-:W3:Y:S04]  /*b5f0*/  LDL.LU R185, [R1+0x234] ;  /* 0x0002340001b97983 */ /* 0x000ee80000300800 */
[----:B------:R-:W3:Y:S04]  /*b600*/  LDL.LU R186, [R1+0x258] ;  /* 0x0002580001ba7983 */ /* 0x000ee80000300800 */
[----:B------:R-:W3:Y:S01]  /*b610*/  LDL.LU R184, [R1+0x22c] ;  /* 0x00022c0001b87983 */ /* 0x000ee20000300800 */
[----:B----4-:R-:W-:-:S05]  /*b620*/  IADD3 R153, P2, R71, R153, RZ ;  /* 0x0000009947997210 */ /* 0x010fca0007f5e0ff */
        /* <DEDUP_REMOVED lines=16> */
[----:B------:R-:W-:-:S05]  /*b730*/  IMAD.X R150, R2, 0x1, R150, P3 ;  /* 0x0000000102967824 */ /* 0x000fca00018e0696 */
[----:B------:R0:W-:Y:S04]  /*b740*/  STL [R1+0x270], R150 ;  /* 0x0002709601007387 */ /* 0x0001e80000100800 */
[----:B0-----:R-:W4:Y:S01]  /*b750*/  LDL.LU R150, [R1+0x1ec] ;  /* 0x0001ec0001967983 */ /* 0x001f220000300800 */
[----:B------:R-:W-:-:S03]  /*b760*/  IADD3 R148, P3, R71, R148, RZ ;  /* 0x0000009447947210 */ /* 0x000fc60007f7e0ff */
[----:B------:R-:W4:Y:S04]  /*b770*/  LDL.LU R158, [R1+0x210] ;  /* 0x00021000019e7983 */ /* 0x000f280000300800 */
[----:B------:R-:W4:Y:S04]  /*b780*/  LDL.LU R156, [R1+0x1e4] ;  /* 0x0001e400019c7983 */ /* 0x000f280000300800 */
[----:B------:R-:W4:Y:S04]  /*b790*/  LDL.LU R154, [R1+0x208] ;  /* 0x00020800019a7983 */ /* 0x000f280000300800 */
[----:B------:R0:W-:Y:S04]  /*b7a0*/  STL [R1+0x244], R148 ;  /* 0x0002449401007387 */ /* 0x0001e80000100800 */
[----:B0-----:R-:W4:Y:S01]  /*b7b0*/  LDL.LU R148, [R1+0x1dc] ;  /* 0x0001dc0001947983 */ /* 0x001f220000300800 */
[----:B--2---:R-:W-:-:S05]  /*b7c0*/  IMAD.X R147, R2, 0x1, R147, P4 ;  /* 0x0000000102937824 */ /* 0x004fca00020e0693 */
[----:B------:R0:W-:Y:S04]  /*b7d0*/  STL [R1+0x268], R147 ;  /* 0x0002689301007387 */ /* 0x0001e80000100800 */
[----:B0-----:R-:W2:Y:S01]  /*b7e0*/  LDL.LU R147, [R1+0x200] ;  /* 0x0002000001937983 */ /* 0x001ea20000300800 */
[C---:B------:R-:W-:Y:S01]  /*b7f0*/  IADD3 R190, P4, R71.reuse, R190, RZ ;  /* 0x000000be47be7210 */ /* 0x040fe20007f9e0ff */
[----:B---3--:R-:W-:Y:S01]  /*b800*/  IMAD.X R188, R2, 0x1, R188, P5 ;  /* 0x0000000102bc7824 */ /* 0x008fe200028e06bc */
[----:B------:R-:W-:-:S03]  /*b810*/  IADD3 R185, P5, R71, R185, RZ ;  /* 0x000000b947b97210 */ /* 0x000fc60007fbe0ff */
[----:B------:R-:W-:Y:S01]  /*b820*/  STL [R1+0x23c], R190 ;  /* 0x00023cbe01007387 */ /* 0x000fe20000100800 */
[----:B------:R-:W-:-:S03]  /*b830*/  IMAD.X R186, R2, 0x1, R186, P6 ;  /* 0x0000000102ba7824 */ /* 0x000fc600030e06ba */
[----:B------:R-:W-:Y:S01]  /*b840*/  STL [R1+0x260], R188 ;  /* 0x000260bc01007387 */ /* 0x000fe20000100800 */
[----:B------:R-:W-:-:S03]  /*b850*/  IADD3 R184, P6, R71, R184, RZ ;  /* 0x000000b847b87210 */ /* 0x000fc60007fde0ff */
[----:B------:R-:W-:Y:S04]  /*b860*/  STL [R1+0x234], R185 ;  /* 0x000234b901007387 */ /* 0x000fe80000100800 */
[----:B------:R-:W-:Y:S04]  /*b870*/  STL [R1+0x258], R186 ;  /* 0x000258ba01007387 */ /* 0x000fe80000100800 */
[----:B------:R-:W-:Y:S01]  /*b880*/  STL [R1+0x22c], R184 ;  /* 0x00022cb801007387 */ /* 0x000fe20000100800 */
[----:B----4-:R-:W-:Y:S01]  /*b890*/  IMAD.X R181, R2, 0x1, R181, P1 ;  /* 0x0000000102b57824 */ /* 0x010fe200008e06b5 */
[----:B------:R-:W-:-:S04]  /*b8a0*/  IADD3 R182, P1, R71, R182, RZ ;  /* 0x000000b647b67210 */ /* 0x000fc80007f3e0ff */
        /* <DEDUP_REMOVED lines=23> */
[----:B------:R-:W-:Y:S01]  /*ba20*/  IADD3 R160, P1, R71, R160, RZ ;  /* 0x000000a047a07210 */ /* 0x000fe20007f3e0ff */
[----:B------:R-:W-:-:S05]  /*ba30*/  IMAD.X R153, R2, 0x1, R153, P2 ;  /* 0x0000000102997824 */ /* 0x000fca00010e0699 */
[----:B------:R0:W-:Y:S04]  /*ba40*/  STL [R1+0x218], R153 ;  /* 0x0002189901007387 */ /* 0x0001e80000100800 */
[----:B------:R-:W-:Y:S04]  /*ba50*/  STL [R1+0x220], R163 ;  /* 0x000220a301007387 */ /* 0x000fe80000100800 */
[----:B0-----:R-:W3:Y:S04]  /*ba60*/  LDL.LU R153, [R1+0x1d4] ;  /* 0x0001d40001997983 */ /* 0x001ee80000300800 */
[----:B------:R-:W-:Y:S01]  /*ba70*/  STL [R1+0x1f4], R160 ;  /* 0x0001f4a001007387 */ /* 0x000fe20000100800 */
[----:B------:R-:W-:Y:S01]  /*ba80*/  IADD3 R150, P2, R71, R150, RZ ;  /* 0x0000009647967210 */ /* 0x000fe20007f5e0ff */
[----:B------:R-:W-:-:S04]  /*ba90*/  IMAD.X R158, R2, 0x1, R158, P3 ;  /* 0x00000001029e7824 */ /* 0x000fc800018e069e */
[----:B------:R0:W-:Y:S01]  /*baa0*/  STL [R1+0x1ec], R150 ;  /* 0x0001ec9601007387 */ /* 0x0001e20000100800 */
[C---:B------:R-:W-:Y:S01]  /*bab0*/  IADD3 R156, P3, R71.reuse, R156, RZ ;  /* 0x0000009c479c7210 */ /* 0x040fe20007f7e0ff */
[----:B------:R-:W-:Y:S02]  /*bac0*/  IMAD.X R154, R2, 0x1, R154, P4 ;  /* 0x00000001029a7824 */ /* 0x000fe400020e069a */
[----:B0-----:R-:W4:Y:S04]  /*bad0*/  LDL.LU R150, [R1+0x1f8] ;  /* 0x0001f80001967983 */ /* 0x001f280000300800 */
[----:B------:R0:W-:Y:S04]  /*bae0*/  STL [R1+0x208], R154 ;  /* 0x0002089a01007387 */ /* 0x0001e80000100800 */
[----:B------:R-:W-:Y:S01]  /*baf0*/  STL [R1+0x210], R158 ;  /* 0x0002109e01007387 */ /* 0x000fe20000100800 */
[----:B------:R-:W-:-:S03]  /*bb00*/  IADD3 R148, P4, R71, R148, RZ ;  /* 0x0000009447947210 */ /* 0x000fc60007f9e0ff */
[----:B0-----:R-:W4:Y:S04]  /*bb10*/  LDL.LU R154, [R1+0x1cc] ;  /* 0x0001cc00019a7983 */ /* 0x001f280000300800 */
[----:B------:R-:W-:Y:S04]  /*bb20*/  STL [R1+0x1e4], R156 ;  /* 0x0001e49c01007387 */ /* 0x000fe80000100800 */
        /* <DEDUP_REMOVED lines=24> */
[----:B0-----:R-:W2:Y:S01]  /*bcb0*/  LDL.LU R147, [R1+0x174] ;  /* 0x0001740001937983 */ /* 0x001ea20000300800 */
[----:B---3--:R-:W-:-:S05]  /*bcc0*/  IADD3 R153, P5, R71, R153, RZ ;  /* 0x0000009947997210 */ /* 0x008fca0007fbe0ff */
[----:B------:R0:W-:Y:S04]  /*bcd0*/  STL [R1+0x1d4], R153 ;  /* 0x0001d49901007387 */ /* 0x0001e80000100800 */
[----:B0-----:R-:W3:Y:S04]  /*bce0*/  LDL.LU R153, [R1+0x198] ;  /* 0x0001980001997983 */ /* 0x001ee80000300800 */
[----:B------:R-:W3:Y:S04]  /*bcf0*/  LDL.LU R158, [R1+0x16c] ;  /* 0x00016c00019e7983 */ /* 0x000ee80000300800 */
[----:B------:R-:W3:Y:S01]  /*bd00*/  LDL.LU R156, [R1+0x190] ;  /* 0x00019000019c7983 */ /* 0x000ee20000300800 */
[----:B----4-:R-:W-:-:S05]  /*bd10*/  IMAD.X R150, R2, 0x1, R150, P6 ;  /* 0x0000000102967824 */ /* 0x010fca00030e0696 */
[----:B------:R0:W-:Y:S01]  /*bd20*/  STL [R1+0x1f8], R150 ;  /* 0x0001f89601007387 */ /* 0x0001e20000100800 */
[----:B------:R-:W-:-:S03]  /*bd30*/  IADD3 R154, P6, R71, R154, RZ ;  /* 0x0000009a479a7210 */ /* 0x000fc60007fde0ff */
[----:B0-----:R-:W4:Y:S04]  /*bd40*/  LDL.LU R150, [R1+0x164] ;  /* 0x0001640001967983 */ /* 0x001f280000300800 */
[----:B------:R0:W-:Y:S04]  /*bd50*/  STL [R1+0x1cc], R154 ;  /* 0x0001cc9a01007387 */ /* 0x0001e80000100800 */
[----:B0-----:R-:W4:Y:S01]  /*bd60*/  LDL.LU R154, [R1+0x188] ;  /* 0x00018800019a7983 */ /* 0x001f220000300800 */
[----:B------:R-:W-:Y:S01]  /*bd70*/  IMAD.X R148, R2, 0x1, R148, P1 ;  /* 0x0000000102947824 */ /* 0x000fe200008e0694 */
[----:B------:R-:W-:-:S04]  /*bd80*/  IADD3 R189, P1, R71, R189, RZ ;  /* 0x000000bd47bd7210 */ /* 0x000fc80007f3e0ff */
[----:B------:R0:W-:Y:S01]  /*bd90*/  STL [R1+0x1f0], R148 ;  /* 0x0001f09401007387 */ /* 0x0001e20000100800 */
[C---:B------:R-:W-:Y:S01]  /*bda0*/  IMAD.X R190, R2.reuse, 0x1, R190, P2 ;  /* 0x0000000102be7824 */ /* 0x040fe200010e06be */
[C---:B------:R-:W-:Y:S02]  /*bdb0*/  IADD3 R188, P2, R71.reuse, R188, RZ ;  /* 0x000000bc47bc7210 */ /* 0x040fe40007f5e0ff */
[----:B0-----:R-:W4:Y:S04]  /*bdc0*/  LDL.LU R148, [R1+0x15c] ;  /* 0x00015c0001947983 */ /* 0x001f280000300800 */
[----:B------:R-:W-:Y:S04]  /*bdd0*/  STL [R1+0x1c4], R189 ;  /* 0x0001c4bd01007387 */ /* 0x000fe80000100800 */
[----:B------:R-:W-:Y:S04]  /*bde0*/  STL [R1+0x1e8], R190 ;  /* 0x0001e8be01007387 */ /* 0x000fe80000100800 */
[----:B------:R-:W-:Y:S01]  /*bdf0*/  STL [R1+0x1bc], R188 ;  /* 0x0001bcbc01007387 */ /* 0x000fe20000100800 */
[----:B--2---:R-:W-:Y:S01]  /*be00*/  IMAD.X R185, R2, 0x1, R185, P3 ;  /* 0x0000000102b97824 */ /* 0x004fe200018e06b9 */
        /* <DEDUP_REMOVED lines=29> */
[C---:B------:R-:W-:Y:S01]  /*bfe0*/  IMAD.X R160, R2.reuse, 0x1, R160, P5 ;  /* 0x0000000102a07824 */ /* 0x040fe200028e06a0 */
[C---:B------:R-:W-:Y:S01]  /*bff0*/  IADD3 R147, P5, R71.reuse, R147, RZ ;  /* 0x0000009347937210 */ /* 0x040fe20007fbe0ff */
[----:B------:R-:W-:Y:S04]  /*c000*/  STL [R1+0x1a8], R165 ;  /* 0x0001a8a501007387 */ /* 0x000fe80000100800 */
[----:B------:R0:W-:Y:S04]  /*c010*/  STL [R1+0x174], R147 ;  /* 0x0001749301007387 */ /* 0x0001e80000100800 */
[----:B------:R-:W-:Y:S04]  /*c020*/  STL [R1+0x17c], R163 ;  /* 0x00017ca301007387 */ /* 0x000fe80000100800 */
[----:B0-----:R-:W2:Y:S04]  /*c030*/  LDL.LU R147, [R1+0x180] ;  /* 0x0001800001937983 */ /* 0x001ea80000300800 */
[----:B------:R-:W-:Y:S01]  /*c040*/  STL [R1+0x1a0], R160 ;  /* 0x0001a0a001007387 */ /* 0x000fe20000100800 */
[C---:B---3--:R-:W-:Y:S01]  /*c050*/  IMAD.X R153, R2.reuse, 0x1, R153, P6 ;  /* 0x0000000102997824 */ /* 0x048fe200030e0699 */
[----:B------:R-:W-:Y:S01]  /*c060*/  IADD3 R158, P6, R71, R158, RZ ;  /* 0x0000009e479e7210 */ /* 0x000fe20007fde0ff */
[----:B------:R-:W-:-:S03]  /*c070*/  IMAD.X R156, R2, 0x1, R156, P1 ;  /* 0x00000001029c7824 */ /* 0x000fc600008e069c */
[----:B------:R0:W-:Y:S04]  /*c080*/  STL [R1+0x198], R153 ;  /* 0x0001989901007387 */ /* 0x0001e80000100800 */
[----:B0-----:R-:W3:Y:S01]  /*c090*/  LDL.LU R153, [R1+0x154] ;  /* 0x0001540001997983 */ /* 0x001ee20000300800 */
[----:B----4-:R-:W-:-:S05]  /*c0a0*/  IADD3 R150, P1, R71, R150, RZ ;  /* 0x0000009647967210 */ /* 0x010fca0007f3e0ff */
[----:B------:R0:W-:Y:S04]  /*c0b0*/  STL [R1+0x164], R150 ;  /* 0x0001649601007387 */ /* 0x0001e80000100800 */
[----:B------:R1:W-:Y:S01]  /*c0c0*/  STL [R1+0x16c], R158 ;  /* 0x00016c9e01007387 */ /* 0x0003e20000100800 */
[----:B------:R-:W-:-:S03]  /*c0d0*/  IMAD.X R154, R2, 0x1, R154, P2 ;  /* 0x00000001029a7824 */ /* 0x000fc600010e069a */
[----:B0-----:R-:W4:Y:S04]  /*c0e0*/  LDL.LU R150, [R1+0x178] ;  /* 0x0001780001967983 */ /* 0x001f280000300800 */
[----:B------:R-:W-:Y:S04]  /*c0f0*/  STL [R1+0x190], R156 ;  /* 0x0001909c01007387 */ /* 0x000fe80000100800 */
[----:B------:R-:W4:Y:S04]  /*c100*/  LDL.LU R189, [R1+0x14c] ;  /* 0x00014c0001bd7983 */ /* 0x000f280000300800 */
[----:B------:R-:W4:Y:S01]  /*c110*/  LDL.LU R190, [R1+0x170] ;  /* 0x0001700001be7983 */ /* 0x000f220000300800 */
[----:B------:R-:W-:-:S03]  /*c120*/  IADD3 R148, P2, R71, R148, RZ ;  /* 0x0000009447947210 */ /* 0x000fc60007f5e0ff */
[----:B------:R-:W-:Y:S04]  /*c130*/  STL [R1+0x188], R154 ;  /* 0x0001889a01007387 */ /* 0x000fe80000100800 */
        /* <DEDUP_REMOVED lines=19> */
[----:B-1----:R-:W4:Y:S04]  /*c270*/  LDL.LU R158, [R1+0xfc] ;  /* 0x0000fc00019e7983 */ /* 0x002f280000300800 */
[----:B0-----:R-:W4:Y:S01]  /*c280*/  LDL.LU R148, [R1+0x120] ;  /* 0x0001200001947983 */ /* 0x001f220000300800 */
[----:B--2---:R-:W-:-:S05]  /*c290*/  IMAD.X R147, R2, 0x1, R147, P3 ;  /* 0x0000000102937824 */ /* 0x004fca00018e0693 */
[----:B------:R0:W-:Y:S04]  /*c2a0*/  STL [R1+0x180], R147 ;  /* 0x0001809301007387 */ /* 0x0001e80000100800 */
[----:B0-----:R-:W2:Y:S04]  /*c2b0*/  LDL.LU R147, [R1+0xf4] ;  /* 0x0000f40001937983 */ /* 0x001ea80000300800 */
[----:B------:R-:W2:Y:S04]  /*c2c0*/  LDL.LU R156, [R1+0x118] ;  /* 0x00011800019c7983 */ /* 0x000ea80000300800 */
[----:B------:R-:W2:Y:S01]  /*c2d0*/  LDL.LU R154, [R1+0xec] ;  /* 0x0000ec00019a7983 */ /* 0x000ea20000300800 */
[----:B---3--:R-:W-:-:S05]  /*c2e0*/  IADD3 R153, P3, R71, R153, RZ ;  /* 0x0000009947997210 */ /* 0x008fca0007f7e0ff */
[----:B------:R0:W-:Y:S04]  /*c2f0*/  STL [R1+0x154], R153 ;  /* 0x0001549901007387 */ /* 0x0001e80000100800 */
[----:B0-----:R-:W3:Y:S01]  /*c300*/  LDL.LU R153, [R1+0x110] ;  /* 0x0001100001997983 */ /* 0x001ee20000300800 */
[----:B----4-:R-:W-:-:S05]  /*c310*/  IMAD.X R150, R2, 0x1, R150, P4 ;  /* 0x0000000102967824 */ /* 0x010fca00020e0696 */
        /* <DEDUP_REMOVED lines=45> */
[----:B0-----:R-:W4:Y:S04]  /*c5f0*/  LDL.LU R148, [R1+0x108] ;  /* 0x0001080001947983 */ /* 0x001f280000300800 */
[----:B------:R-:W-:Y:S01]  /*c600*/  STL [R1+0xfc], R158 ;  /* 0x0000fc9e01007387 */ /* 0x000fe20000100800 */
[----:B--2---:R-:W-:-:S05]  /*c610*/  IADD3 R147, P3, R71, R147, RZ ;  /* 0x0000009347937210 */ /* 0x004fca0007f7e0ff */
[----:B------:R0:W-:Y:S04]  /*c620*/  STL [R1+0xf4], R147 ;  /* 0x0000f49301007387 */ /* 0x0001e80000100800 */
[----:B0-----:R-:W2:Y:S01]  /*c630*/  LDL.LU R147, [R1+0xdc] ;  /* 0x0000dc0001937983 */ /* 0x001ea20000300800 */
[C---:B------:R-:W-:Y:S01]  /*c640*/  IMAD.X R156, R2.reuse, 0x1, R156, P4 ;  /* 0x00000001029c7824 */ /* 0x040fe200020e069c */
[----:B------:R-:W-:Y:S01]  /*c650*/  IADD3 R154, P4, R71, R154, RZ ;  /* 0x0000009a479a7210 */ /* 0x000fe20007f9e0ff */
[----:B---3--:R-:W-:-:S05]  /*c660*/  IMAD.X R153, R2, 0x1, R153, P5 ;  /* 0x0000000102997824 */ /* 0x008fca00028e0699 */
[----:B------:R0:W-:Y:S04]  /*c670*/  STL [R1+0x110], R153 ;  /* 0x0001109901007387 */ /* 0x0001e80000100800 */
[----:B------:R-:W-:Y:S04]  /*c680*/  STL [R1+0x118], R156 ;  /* 0x0001189c01007387 */ /* 0x000fe80000100800 */
[----:B0-----:R-:W3:Y:S04]  /*c690*/  LDL.LU R153, [R1+0x100] ;  /* 0x0001000001997983 */ /* 0x001ee80000300800 */
[----:B------:R-:W-:Y:S04]  /*c6a0*/  STL [R1+0xec], R154 ;  /* 0x0000ec9a01007387 */ /* 0x000fe80000100800 */
[----:B------:R-:W3:Y:S01]  /*c6b0*/  LDL.LU R192, [R1+0xd4] ;  /* 0x0000d40001c07983 */ /* 0x000ee20000300800 */
[----:B----4-:R-:W-:-:S03]  /*c6c0*/  IADD3 R150, P5, R71, R150, RZ ;  /* 0x0000009647967210 */ /* 0x010fc60007fbe0ff */
        /* <DEDUP_REMOVED lines=25> */
[----:B0-----:R-:W4:Y:S04]  /*c860*/  LDL.LU R148, [R1+0xa0] ;  /* 0x0000a00001947983 */ /* 0x001f280000300800 */
[----:B------:R-:W4:Y:S04]  /*c870*/  LDL.LU R156, [R1+0x74] ;  /* 0x00007400019c7983 */ /* 0x000f280000300800 */
[----:B------:R-:W4:Y:S01]  /*c880*/  LDL.LU R154, [R1+0x98] ;  /* 0x00009800019a7983 */ /* 0x000f220000300800 */
[----:B--2---:R-:W-:-:S05]  /*c890*/  IADD3 R147, P6, R71, R147, RZ ;  /* 0x0000009347937210 */ /* 0x004fca0007fde0ff */
[----:B------:R0:W-:Y:S04]  /*c8a0*/  STL [R1+0xdc], R147 ;  /* 0x0000dc9301007387 */ /* 0x0001e80000100800 */
[----:B0-----:R-:W2:Y:S01]  /*c8b0*/  LDL.LU R147, [R1+0x6c] ;  /* 0x00006c0001937983 */ /* 0x001ea20000300800 */
[----:B---3--:R-:W-:-:S05]  /*c8c0*/  IMAD.X R153, R2, 0x1, R153, P1 ;  /* 0x0000000102997824 */ /* 0x008fca00008e0699 */
[----:B------:R0:W-:Y:S01]  /*c8d0*/  STL [R1+0x100], R153 ;  /* 0x0001009901007387 */ /* 0x0001e20000100800 */
[C---:B------:R-:W-:Y:S01]  /*c8e0*/  IADD3 R192, P1, R71.reuse, R192, RZ ;  /* 0x000000c047c07210 */ /* 0x040fe20007f3e0ff */
[----:B----4-:R-:W-:Y:S02]  /*c8f0*/  IMAD.X R189, R2, 0x1, R189, P2 ;  /* 0x0000000102bd7824 */ /* 0x010fe400010e06bd */
[----:B0-----:R-:W3:Y:S01]  /*c900*/  LDL.LU R153, [R1+0x90] ;  /* 0x0000900001997983 */ /* 0x001ee20000300800 */
        /* <DEDUP_REMOVED lines=41> */
[----:B------:R0:W-:Y:S04]  /*cba0*/  STL [R1+0x7c], R150 ;  /* 0x00007c9601007387 */ /* 0x0001e80000100800 */
[----:B------:R-:W-:Y:S04]  /*cbb0*/  STL [R1+0x84], R160 ;  /* 0x000084a001007387 */ /* 0x000fe80000100800 */
[----:B0-----:R-:W4:Y:S04]  /*cbc0*/  LDL.LU R150, [R1+0x64] ;  /* 0x0000640001967983 */ /* 0x001f280000300800 */
[----:B------:R-:W-:Y:S01]  /*cbd0*/  STL [R1+0xa8], R158 ;  /* 0x0000a89e01007387 */ /* 0x000fe20000100800 */
[C---:B------:R-:W-:Y:S01]  /*cbe0*/  IMAD.X R148, R2.reuse, 0x1, R148, P1 ;  /* 0x0000000102947824 */ /* 0x040fe200008e0694 */
[----:B------:R-:W-:Y:S01]  /*cbf0*/  IADD3 R156, P1, R71, R156, RZ ;  /* 0x0000009c479c7210 */ /* 0x000fe20007f3e0ff */
[----:B------:R-:W-:-:S03]  /*cc00*/  IMAD.X R154, R2, 0x1, R154, P2 ;  /* 0x00000001029a7824 */ /* 0x000fc600010e069a */
[----:B------:R0:W-:Y:S04]  /*cc10*/  STL [R1+0xa0], R148 ;  /* 0x0000a09401007387 */ /* 0x0001e80000100800 */
[----:B0-----:R-:W4:Y:S01]  /*cc20*/  LDL.LU R148, [R1+0x88] ;  /* 0x0000880001947983 */ /* 0x001f220000300800 */
[----:B--2---:R-:W-:-:S05]  /*cc30*/  IADD3 R147, P2, R71, R147, RZ ;  /* 0x0000009347937210 */ /* 0x004fca0007f5e0ff */
[----:B------:R0:W-:Y:S04]  /*cc40*/  STL [R1+0x6c], R147 ;  /* 0x00006c9301007387 */ /* 0x0001e80000100800 */
[----:B------:R1:W-:Y:S04]  /*cc50*/  STL [R1+0x74], R156 ;  /* 0x0000749c01007387 */ /* 0x0003e80000100800 */
[----:B0-----:R-:W2:Y:S04]  /*cc60*/  LDL.LU R147, [R1+0x5c] ;  /* 0x00005c0001937983 */ /* 0x001ea80000300800 */
[----:B------:R0:W-:Y:S04]  /*cc70*/  STL [R1+0x98], R154 ;  /* 0x0000989a01007387 */ /* 0x0001e80000100800 */
[----:B------:R-:W2:Y:S04]  /*cc80*/  LDL.LU R189, [R1+0x80] ;  /* 0x0000800001bd7983 */ /* 0x000ea80000300800 */
[----:B------:R-:W2:Y:S04]  /*cc90*/  LDL.LU R190, [R1+0x54] ;  /* 0x0000540001be7983 */ /* 0x000ea80000300800 */
[----:B------:R-:W2:Y:S01]  /*cca0*/  LDL.LU R188, [R1+0x78] ;  /* 0x0000780001bc7983 */ /* 0x000ea20000300800 */
[----:B---3--:R-:W-:-:S05]  /*ccb0*/  IMAD.X R153, R2, 0x1, R153, P3 ;  /* 0x0000000102997824 */ /* 0x008fca00018e0699 */
        /* <DEDUP_REMOVED lines=19> */
[----:B-1----:R-:W2:Y:S04]  /*cdf0*/  LDL.LU R156, [R1+0x4] ;  /* 0x00000400019c7983 */ /* 0x002ea80000300800 */
[----:B0-----:R-:W2:Y:S04]  /*ce00*/  LDL.LU R154, [R1+0x28] ;  /* 0x00002800019a7983 */ /* 0x001ea80000300800 */
[----:B---3--:R-:W3:Y:S01]  /*ce10*/  LDL.LU R153, [R1+0x20] ;  /* 0x0000200001997983 */ /* 0x008ee20000300800 */
[----:B----4-:R-:W-:-:S05]  /*ce20*/  IADD3 R150, P3, R71, R150, RZ ;  /* 0x0000009647967210 */ /* 0x010fca0007f7e0ff */
[----:B------:R0:W-:Y:S04]  /*ce30*/  STL [R1+0x64], R150 ;  /* 0x0000649601007387 */ /* 0x0001e80000100800 */
[----:B0-----:R-:W4:Y:S01]  /*ce40*/  LDL.LU R150, [R1+0x18] ;  /* 0x0000180001967983 */ /* 0x001f220000300800 */
[----:B------:R-:W-:-:S05]  /*ce50*/  IMAD.X R148, R2, 0x1, R148, P4 ;  /* 0x0000000102947824 */ /* 0x000fca00020e0694 */
[----:B------:R0:W-:Y:S04]  /*ce60*/  STL [R1+0x88], R148 ;  /* 0x0000889401007387 */ /* 0x0001e80000100800 */
[----:B0-----:R-:W4:Y:S01]  /*ce70*/  LDL.LU R148, [R1+0x10] ;  /* 0x0000100001947983 */ /* 0x001f220000300800 */
[----:B------:R-:W-:Y:S02]  /*ce80*/  LOP3.LUT R73, R142, 0x70, RZ, 0x3c, !PT ;  /* 0x000000708e497812 */ /* 0x000fe400078e3cff */
[----:B--2---:R-:W-:-:S05]  /*ce90*/  IADD3 R147, P4, R71, R147, RZ ;  /* 0x0000009347937210 */ /* 0x004fca0007f9e0ff */
[----:B------:R0:W-:Y:S04]  /*cea0*/  STL [R1+0x5c], R147 ;  /* 0x00005c9301007387 */ /* 0x0001e80000100800 */
[----:B0-----:R-:W2:Y:S04]  /*ceb0*/  LDL.LU R147, [R1+0x8] ;  /* 0x0000080001937983 */ /* 0x001ea80000300800 */
[----:B------:R-:W-:Y:S04]  /*cec0*/  STS.U8 [R73+UR12+0x4380], R123 ;  /* 0x0043807b49007988 */ /* 0x000fe8000800000c */
[----:B------:R-:W-:Y:S04]  /*ced0*/  STS.U8 [R73+UR12+0x4780], R129 ;  /* 0x0047808149007988 */ /* 0x000fe8000800000c */
[----:B------:R-:W-:Y:S04]  /*cee0*/  STS.U8 [R73+UR12+0x4b80], R91 ;  /* 0x004b805b49007988 */ /* 0x000fe8000800000c */
[----:B------:R-:W-:Y:S01]  /*cef0*/  STS.U8 [R73+UR12+0x4f80], R103 ;  /* 0x004f806749007988 */ /* 0x000fe2000800000c */
[----:B------:R0:W-:Y:S06]  /*cf00*/  MEMBAR.ALL.CTA ;  /* 0x0000000000007992 */ /* 0x0001ec0000008000 */
[----:B0-----:R-:W0:Y:S02]  /*cf10*/  FENCE.VIEW.ASYNC.S ;  /* 0x00000000000073c6 */ /* 0x001e240000000000 */
[----:B0-----:R-:W-:Y:S06]  /*cf20*/  BAR.SYNC.DEFER_BLOCKING 0x0 ;  /* 0x0000000000007b1d */ /* 0x001fec0000010000 */
[----:B------:R-:W-:Y:S01]  /*cf30*/  UMOV UR9, 0x40000040 ;  /* 0x4000004000097882 */ /* 0x000fe20000000000 */
[----:B------:R-:W-:-:S06]  /*cf40*/  WARPGROUP.ARRIVE ;  /* 0x00000000000079c5 */ /* 0x000fcc0000000000 */
[----:B------:R-:W-:Y:S01]  /*cf50*/  QGMMA.64x32x32.F32.E4M3.E4M3 R40, gdesc[UR8], R40 ;  /* 0x00600000082879f3 */ /* 0x000fe20008700828 */
[C---:B------:R-:W-:Y:S01]  /*cf60*/  IMAD.X R189, R2.reuse, 0x1, R189, P5 ;  /* 0x0000000102bd7824 */ /* 0x040fe200028e06bd */
[C---:B------:R-:W-:Y:S01]  /*cf70*/  IADD3 R190, P5, R71.reuse, R190, RZ ;  /* 0x000000be47be7210 */ /* 0x040fe20007fbe0ff */
[C---:B------:R-:W-:Y:S01]  /*cf80*/  IMAD.X R188, R2.reuse, 0x1, R188, P6 ;  /* 0x0000000102bc7824 */ /* 0x040fe200030e06bc */
[C---:B------:R-:W-:Y:S01]  /*cf90*/  IADD3 R185, P6, R71.reuse, R185, RZ ;  /* 0x000000b947b97210 */ /* 0x040fe20007fde0ff */
[C---:B------:R-:W-:Y:S01]  /*cfa0*/  IMAD.X R186, R2.reuse, 0x1, R186, P1 ;  /* 0x0000000102ba7824 */ /* 0x040fe200008e06ba */
[----:B------:R-:W-:Y:S01]  /*cfb0*/  STL [R1+0x80], R189 ;  /* 0x000080bd01007387 */ /* 0x000fe20000100800 */
[C---:B------:R-:W-:Y:S01]  /*cfc0*/  IADD3 R184, P1, R71.reuse, R184, RZ ;  /* 0x000000b847b87210 */ /* 0x040fe20007f3e0ff */
[C---:B------:R-:W-:Y:S01]  /*cfd0*/  IMAD.X R181, R2.reuse, 0x1, R181, P2 ;  /* 0x0000000102b57824 */ /* 0x040fe200010e06b5 */
[C---:B------:R-:W-:Y:S01]  /*cfe0*/  IADD3 R182, P2, R71.reuse, R182, RZ ;  /* 0x000000b647b67210 */ /* 0x040fe20007f5e0ff */
[----:B------:R-:W-:Y:S01]  /*cff0*/  STL [R1+0x54], R190 ;  /* 0x000054be01007387 */ /* 0x000fe20000100800 */
[----:B------:R-:W-:Y:S01]  /*d000*/  IMAD.X R180, R2, 0x1, R180, P3 ;  /* 0x0000000102b47824 */ /* 0x000fe200018e06b4 */
[----:B------:R-:W-:-:S02]  /*d010*/  IADD3 R177, P3, R71, R177, RZ ;  /* 0x000000b147b17210 */ /* 0x000fc40007f7e0ff */
[----:B------:R-:W-:Y:S01]  /*d020*/  STL [R1+0x78], R188 ;  /* 0x000078bc01007387 */ /* 0x000fe20000100800 */
[----:B------:R-:W-:Y:S01]  /*d030*/  IMAD.X R178, R2, 0x1, R178, P4 ;  /* 0x0000000102b27824 */ /* 0x000fe200020e06b2 */
[----:B------:R-:W-:Y:S02]  /*d040*/  QGMMA.64x32x32.F32.E4M3.E4M3 R40, gdesc[UR4], R40 ;  /* 0x00600000042879f3 */ /* 0x000fe40008700828 */
        /* <DEDUP_REMOVED lines=25> */
[----:B---3--:R-:W-:-:S03]  /*d1e0*/  IMAD.X R153, R2, 0x1, R153, P5 ;  /* 0x0000000102997824 */ /* 0x008fc600028e0699 */
[----:B------:R-:W-:Y:S01]  /*d1f0*/  STL [R1+0x40], R168 ;  /* 0x000040a801007387 */ /* 0x000fe20000100800 */
[----:B----4-:R-:W-:-:S03]  /*d200*/  IMAD.X R150, R2, 0x1, R150, P6 ;  /* 0x0000000102967824 */ /* 0x010fc600030e0696 */
[----:B------:R-:W-:Y:S01]  /*d210*/  STL [R1+0x14], R165 ;  /* 0x000014a501007387 */ /* 0x000fe20000100800 */
[C---:B------:R-:W-:Y:S01]  /*d220*/  IMAD.X R148, R2.reuse, 0x1, R148, P1 ;  /* 0x0000000102947824 */ /* 0x040fe200008e0694 */
[----:B------:R-:W-:Y:S02]  /*d230*/  QGMMA.64x32x32.F32.E4M3.E4M3 R40, gdesc[UR16], R40 ;  /* 0x00600000102879f3 */ /* 0x000fe40008700828 */
[----:B------:R-:W-:Y:S01]  /*d240*/  STL [R1+0x38], R163 ;  /* 0x000038a301007387 */ /* 0x000fe20000100800 */
[----:B------:R-:W-:-:S03]  /*d250*/  IMAD.X R0, R2, 0x1, R0, P3 ;  /* 0x0000000102007824 */ /* 0x000fc600018e0600 */
[----:B------:R-:W-:Y:S04]  /*d260*/  STL [R1+0xc], R160 ;  /* 0x00000ca001007387 */ /* 0x000fe80000100800 */
[----:B------:R-:W-:Y:S04]  /*d270*/  STL [R1+0x30], R158 ;  /* 0x0000309e01007387 */ /* 0x000fe80000100800 */
[----:B------:R-:W-:Y:S04]  /*d280*/  STL [R1+0x4], R156 ;  /* 0x0000049c01007387 */ /* 0x000fe80000100800 */
[----:B------:R-:W-:Y:S04]  /*d290*/  STL [R1+0x28], R154 ;  /* 0x0000289a01007387 */ /* 0x000fe80000100800 */
[----:B------:R-:W-:Y:S04]  /*d2a0*/  STL [R1+0x20], R153 ;  /* 0x0000209901007387 */ /* 0x000fe80000100800 */
[----:B------:R-:W-:Y:S04]  /*d2b0*/  STL [R1+0x18], R150 ;  /* 0x0000189601007387 */ /* 0x000fe80000100800 */
[----:B------:R-:W-:Y:S04]  /*d2c0*/  STL [R1+0x10], R148 ;  /* 0x0000109401007387 */ /* 0x000fe80000100800 */
[----:B------:R0:W-:Y:S01]  /*d2d0*/  STL [R1], R0 ;  /* 0x0000000001007387 */ /* 0x0001e20000100800 */
[----:B------:R-:W-:Y:S01]  /*d2e0*/  UMOV UR26, UR10 ;  /* 0x0000000a001a7c82 */ /* 0x000fe20008000000 */
[----:B------:R-:W-:Y:S01]  /*d2f0*/  UMOV UR27, UR11 ;  /* 0x0000000b001b7c82 */ /* 0x000fe20008000000 */
[----:B------:R-:W-:Y:S04]  /*d300*/  QGMMA.64x32x32.F32.E4M3.E4M3 R40, gdesc[UR20], R40 ;  /* 0x00600000142879f3 */ /* 0x000fe80008700828 */
[----:B------:R-:W-:Y:S01]  /*d310*/  QGMMA.64x32x32.F32.E4M3.E4M3 R24, gdesc[UR24], R24 ;  /* 0x00600000181879f3 */ /* 0x000fe20008700818 */
[----:B--2---:R-:W-:-:S05]  /*d320*/  IMAD.X R147, R2, 0x1, R147, P2 ;  /* 0x0000000102937824 */ /* 0x004fca00010e0693 */
[----:B------:R2:W-:Y:S04]  /*d330*/  STL [R1+0x8], R147 ;  /* 0x0000089301007387 */ /* 0x0005e80000100800 */
[----:B0-----:R2:W5:Y:S01]  /*d340*/  LDL.LU R0, [R1+0x3ec] ;  /* 0x0003ec0001007983 */ /* 0x0015620000300800 */
[----:B------:R-:W-:Y:S01]  /*d350*/  UMOV UR30, UR6 ;  /* 0x00000006001e7c82 */ /* 0x000fe20008000000 */
[----:B------:R-:W-:Y:S02]  /*d360*/  UMOV UR31, UR7 ;  /* 0x00000007001f7c82 */ /* 0x000fe40008000000 */
[----:B------:R-:W-:Y:S01]  /*d370*/  QGMMA.64x32x32.F32.E4M3.E4M3 R24, gdesc[UR28], R24 ;  /* 0x006000001c1879f3 */ /* 0x000fe20008700818 */
[----:B------:R-:W-:Y:S01]  /*d380*/  UMOV UR34, UR18 ;  /* 0x0000001200227c82 */ /* 0x000fe20008000000 */
[----:B------:R-:W-:-:S02]  /*d390*/  UMOV UR35, UR19 ;  /* 0x0000001300237c82 */ /* 0x000fc40008000000 */
[----:B------:R-:W-:Y:S01]  /*d3a0*/  QGMMA.64x32x32.F32.E4M3.E4M3 R24, gdesc[UR32], R24 ;  /* 0x00600000201879f3 */ /* 0x000fe20008700818 */
[----:B------:R-:W-:Y:S01]  /*d3b0*/  UMOV UR38, UR22 ;  /* 0x0000001600267c82 */ /* 0x000fe20008000000 */
[----:B------:R-:W-:Y:S01]  /*d3c0*/  UMOV UR39, UR23 ;  /* 0x0000001700277c82 */ /* 0x000fe20008000000 */
[C---:B------:R-:W-:Y:S02]  /*d3d0*/  IADD3 R252, P4, R71.reuse, R252, RZ ;  /* 0x000000fc47fc7210 */ /* 0x040fe40007f9e0ff */
[C---:B------:R-:W-:Y:S02]  /*d3e0*/  IADD3 R250, P5, R71.reuse, R250, RZ ;  /* 0x000000fa47fa7210 */ /* 0x040fe40007fbe0ff */
[C---:B------:R-:W-:Y:S01]  /*d3f0*/  IADD3 R248, P6, R71.reuse, R248, RZ ;  /* 0x000000f847f87210 */ /* 0x040fe20007fde0ff */
[C---:B------:R-:W-:Y:S01]  /*d400*/  IMAD.X R251, R2.reuse, 0x1, R251, P4 ;  /* 0x0000000102fb7824 */ /* 0x040fe200020e06fb */
[C---:B------:R-:W-:Y:S01]  /*d410*/  IADD3 R246, P1, R71.reuse, R246, RZ ;  /* 0x000000f647f67210 */ /* 0x040fe20007f3e0ff */
[----:B------:R-:W-:Y:S01]  /*d420*/  IMAD.X R249, R2, 0x1, R249, P5 ;  /* 0x0000000102f97824 */ /* 0x000fe200028e06f9 */
[----:B------:R-:W-:-:S02]  /*d430*/  IADD3 R244, P2, R71, R244, RZ ;  /* 0x000000f447f47210 */ /* 0x000fc40007f5e0ff */
[C---:B------:R-:W-:Y:S02]  /*d440*/  IADD3 R242, P3, R71.reuse, R242, RZ ;  /* 0x000000f247f27210 */ /* 0x040fe40007f7e0ff */
[C---:B------:R-:W-:Y:S02]  /*d450*/  IADD3 R240, P4, R71.reuse, R240, RZ ;  /* 0x000000f047f07210 */ /* 0x040fe40007f9e0ff */
[C---:B------:R-:W-:Y:S01]  /*d460*/  IADD3 R238, P5, R71.reuse, R238, RZ ;  /* 0x000000ee47ee7210 */ /* 0x040fe20007fbe0ff */
[C---:B------:R-:W-:Y:S01]  /*d470*/  IMAD.X R247, R2.reuse, 0x1, R247, P6 ;  /* 0x0000000102f77824 */ /* 0x040fe200030e06f7 */
[C---:B------:R-:W-:Y:S01]  /*d480*/  IADD3 R236, P6, R71.reuse, R236, RZ ;  /* 0x000000ec47ec7210 */ /* 0x040fe20007fde0ff */
[C---:B------:R-:W-:Y:S01]  /*d490*/  IMAD.X R245, R2.reuse, 0x1, R245, P1 ;  /* 0x0000000102f57824 */ /* 0x040fe200008e06f5 */
[C---:B------:R-:W-:Y:S01]  /*d4a0*/  IADD3 R234, P1, R71.reuse, R234, RZ ;  /* 0x000000ea47ea7210 */ /* 0x040fe20007f3e0ff */
[C---:B------:R-:W-:Y:S01]  /*d4b0*/  IMAD.X R243, R2.reuse, 0x1, R243, P2 ;  /* 0x0000000102f37824 */ /* 0x040fe200010e06f3 */
[C---:B------:R-:W-:Y:S01]  /*d4c0*/  IADD3 R232, P2, R71.reuse, R232, RZ ;  /* 0x000000e847e87210 */ /* 0x040fe20007f5e0ff */
[C---:B------:R-:W-:Y:S01]  /*d4d0*/  IMAD.X R241, R2.reuse, 0x1, R241, P3 ;  /* 0x0000000102f17824 */ /* 0x040fe200018e06f1 */
[----:B------:R-:W-:Y:S01]  /*d4e0*/  IADD3 R230, P3, R71, R230, RZ ;  /* 0x000000e647e67210 */ /* 0x000fe20007f7e0ff */
[----:B------:R-:W-:Y:S01]  /*d4f0*/  IMAD.X R239, R2, 0x1, R239, P4 ;  /* 0x0000000102ef7824 */ /* 0x000fe200020e06ef */
[----:B------:R-:W-:Y:S01]  /*d500*/  IADD3 R228, P4, R228, UR13, RZ ;  /* 0x0000000de4e47c10 */ /* 0x000fe2000ff9e0ff */
[----:B------:R-:W-:Y:S01]  /*d510*/  IMAD.X R237, R2, 0x1, R237, P5 ;  /* 0x0000000102ed7824 */ /* 0x000fe200028e06ed */
[----:B------:R-:W-:Y:S01]  /*d520*/  IADD3 R226, P5, R226, UR13, RZ ;  /* 0x0000000de2e27c10 */ /* 0x000fe2000ffbe0ff */
[----:B------:R-:W-:Y:S01]  /*d530*/  QGMMA.64x32x32.F32.E4M3.E4M3 R24, gdesc[UR36], R24, gsb0 ;  /* 0x00600000241879f3 */ /* 0x000fe20008000818 */
[C---:B------:R-:W-:Y:S01]  /*d540*/  IMAD.X R235, R2.reuse, 0x1, R235, P6 ;  /* 0x0000000102eb7824 */ /* 0x040fe200030e06eb */
[----:B------:R-:W-:Y:S01]  /*d550*/  IADD3.X R227, R227, UR40, RZ, P4, !PT ;  /* 0x00000028e3e37c10 */ /* 0x000fe2000a7fe4ff */
[C---:B------:R-:W-:Y:S01]  /*d560*/  IMAD.X R233, R2.reuse, 0x1, R233, P1 ;  /* 0x0000000102e97824 */ /* 0x040fe200008e06e9 */
[----:B------:R-:W-:Y:S01]  /*d570*/  IADD3.X R225, R225, UR40, RZ, P5, !PT ;  /* 0x00000028e1e17c10 */ /* 0x000fe2000affe4ff */
[----:B------:R-:W-:Y:S01]  /*d580*/  IMAD.X R231, R2, 0x1, R231, P2 ;  /* 0x0000000102e77824 */ /* 0x000fe200010e06e7 */
[----:B------:R-:W-:Y:S01]  /*d590*/  IADD3 R224, P6, R224, UR13, RZ ;  /* 0x0000000de0e07c10 */ /* 0x000fe2000ffde0ff */
[----:B------:R-:W-:Y:S01]  /*d5a0*/  IMAD.X R229, R2, 0x1, R229, P3 ;  /* 0x0000000102e57824 */ /* 0x000fe200018e06e5 */
[----:B------:R-:W-:-:S02]  /*d5b0*/  IADD3 R222, P1, R222, UR13, RZ ;  /* 0x0000000ddede7c10 */ /* 0x000fc4000ff3e0ff */
[----:B------:R-:W-:Y:S02]  /*d5c0*/  IADD3 R220, P2, R220, UR13, RZ ;  /* 0x0000000ddcdc7c10 */ /* 0x000fe4000ff5e0ff */
[----:B------:R-:W-:Y:S02]  /*d5d0*/  IADD3 R218, P3, R218, UR13, RZ ;  /* 0x0000000ddada7c10 */ /* 0x000fe4000ff7e0ff */
[----:B------:R-:W-:Y:S02]  /*d5e0*/  IADD3 R216, P4, R216, UR13, RZ ;  /* 0x0000000dd8d87c10 */ /* 0x000fe4000ff9e0ff */
[----:B------:R-:W-:Y:S02]  /*d5f0*/  IADD3 R214, P5, R214, UR13, RZ ;  /* 0x0000000dd6d67c10 */ /* 0x000fe4000ffbe0ff */
[----:B------:R-:W-:Y:S02]  /*d600*/  IADD3.X R223, R223, UR40, RZ, P6, !PT ;  /* 0x00000028dfdf7c10 */ /* 0x000fe4000b7fe4ff */
[----:B------:R-:W-:-:S02]  /*d610*/  IADD3.X R221, R221, UR40, RZ, P1, !PT ;  /* 0x00000028dddd7c10 */ /* 0x000fc40008ffe4ff */
[----:B------:R-:W-:Y:S02]  /*d620*/  IADD3.X R219, R219, UR40, RZ, P2, !PT ;  /* 0x00000028dbdb7c10 */ /* 0x000fe400097fe4ff */
[----:B------:R-:W-:Y:S02]  /*d630*/  IADD3.X R217, R217, UR40, RZ, P3, !PT ;  /* 0x00000028d9d97c10 */ /* 0x000fe40009ffe4ff */
[----:B------:R-:W-:Y:S02]  /*d640*/  IADD3.X R215, R215, UR40, RZ, P4, !PT ;  /* 0x00000028d7d77c10 */ /* 0x000fe4000a7fe4ff */
[----:B------:R-:W-:Y:S02]  /*d650*/  IADD3.X R213, R213, UR40, RZ, P5, !PT ;  /* 0x00000028d5d57c10 */ /* 0x000fe4000affe4ff */
[----:B------:R-:W-:Y:S02]  /*d660*/  IADD3 R212, P6, R212, UR13, RZ ;  /* 0x0000000dd4d47c10 */ /* 0x000fe4000ffde0ff */
[----:B------:R-:W-:-:S02]  /*d670*/  IADD3 R210, P1, R210, UR13, RZ ;  /* 0x0000000dd2d27c10 */ /* 0x000fc4000ff3e0ff */
[----:B------:R-:W-:Y:S02]  /*d680*/  IADD3 R208, P2, R208, UR13, RZ ;  /* 0x0000000dd0d07c10 */ /* 0x000fe4000ff5e0ff */
[----:B------:R-:W-:Y:S02]  /*d690*/  IADD3 R206, P3, R206, UR13, RZ ;  /* 0x0000000dcece7c10 */ /* 0x000fe4000ff7e0ff */
[----:B------:R-:W-:Y:S02]  /*d6a0*/  IADD3 R204, P4, R204, UR13, RZ ;  /* 0x0000000dcccc7c10 */ /* 0x000fe4000ff9e0ff */
[----:B------:R-:W-:Y:S01]  /*d6b0*/  IADD3 R202, P5, R202, UR13, RZ ;  /* 0x0000000dcaca7c10 */ /* 0x000fe2000ffbe0ff */
[----:B------:R-:W-:Y:S01]  /*d6c0*/  VIADD R3, R3, 0x1 ;  /* 0x0000000103037836 */ /* 0x000fe20000000000 */
        /* <DEDUP_REMOVED lines=11> */
[----:B------:R-:W-:Y:S02]  /*d780*/  IADD3 R66, P5, R66, UR13, RZ ;  /* 0x0000000d42427c10 */ /* 0x000fe4000ffbe0ff */
[----:B------:R-:W-:Y:S02]  /*d790*/  ISETP.NE.U32.AND P0, PT, R3, R72, PT ;  /* 0x000000480300720c */ /* 0x000fe40003f05070 */
[----:B------:R-:W-:-:S02]  /*d7a0*/  IADD3.X R199, R199, UR40, RZ, P6, !PT ;  /* 0x00000028c7c77c10 */ /* 0x000fc4000b7fe4ff */
[----:B------:R-:W-:Y:S02]  /*d7b0*/  IADD3.X R20, R20, UR40, RZ, P1, !PT ;  /* 0x0000002814147c10 */ /* 0x000fe40008ffe4ff */
[----:B------:R-:W-:Y:S02]  /*d7c0*/  IADD3.X R18, R18, UR40, RZ, P2, !PT ;  /* 0x0000002812127c10 */ /* 0x000fe400097fe4ff */
[----:B------:R-:W-:Y:S02]  /*d7d0*/  IADD3.X R16, R16, UR40, RZ, P3, !PT ;  /* 0x0000002810107c10 */ /* 0x000fe40009ffe4ff */
[----:B------:R-:W-:Y:S02]  /*d7e0*/  IADD3.X R14, R14, UR40, RZ, P4, !PT ;  /* 0x000000280e0e7c10 */ /* 0x000fe4000a7fe4ff */
[----:B------:R-:W-:Y:S02]  /*d7f0*/  IADD3.X R12, R12, UR40, RZ, P5, !PT ;  /* 0x000000280c0c7c10 */ /* 0x000fe4000affe4ff */
[----:B------:R-:W-:-:S02]  /*d800*/  IADD3 R65, P6, R65, UR13, RZ ;  /* 0x0000000d41417c10 */ /* 0x000fc4000ffde0ff */
[----:B------:R-:W-:Y:S02]  /*d810*/  IADD3 R64, P1, R64, UR13, RZ ;  /* 0x0000000d40407c10 */ /* 0x000fe4000ff3e0ff */
[----:B------:R-:W-:Y:S02]  /*d820*/  IADD3 R63, P2, R63, UR13, RZ ;  /* 0x0000000d3f3f7c10 */ /* 0x000fe4000ff5e0ff */
[----:B------:R-:W-:Y:S02]  /*d830*/  IADD3 R62, P3, R62, UR13, RZ ;  /* 0x0000000d3e3e7c10 */ /* 0x000fe4000ff7e0ff */
[----:B------:R-:W-:Y:S02]  /*d840*/  IADD3 R61, P4, R61, UR13, RZ ;  /* 0x0000000d3d3d7c10 */ /* 0x000fe4000ff9e0ff */
[----:B------:R-:W-:Y:S02]  /*d850*/  IADD3 R60, P5, R60, UR13, RZ ;  /* 0x0000000d3c3c7c10 */ /* 0x000fe4000ffbe0ff */
        /* <DEDUP_REMOVED lines=11> */
[----:B------:R-:W-:Y:S01]  /*d910*/  IADD3 R22, P5, R22, UR13, RZ ;  /* 0x0000000d16167c10 */ /* 0x000fe2000ffbe0ff */
[----:B------:R-:W-:Y:S02]  /*d920*/  WARPGROUP.DEPBAR.LE gsb0, 0x0 ;  /* 0x00008000000079c5 */ /* 0x000fe40000010000 */
[----:B------:R-:W-:-:S02]  /*d930*/  IADD3.X R5, R5, UR40, RZ, P6, !PT ;  /* 0x0000002805057c10 */ /* 0x000fc4000b7fe4ff */
[----:B------:R-:W-:Y:S02]  /*d940*/  IADD3.X R21, R21, UR40, RZ, P1, !PT ;  /* 0x0000002815157c10 */ /* 0x000fe40008ffe4ff */
[----:B------:R-:W-:Y:S02]  /*d950*/  IADD3.X R19, R19, UR40, RZ, P2, !PT ;  /* 0x0000002813137c10 */ /* 0x000fe400097fe4ff */
[----:B------:R-:W-:Y:S02]  /*d960*/  IADD3.X R17, R17, UR40, RZ, P3, !PT ;  /* 0x0000002811117c10 */ /* 0x000fe40009ffe4ff */
[----:B------:R-:W-:Y:S02]  /*d970*/  IADD3.X R15, R15, UR40, RZ, P4, !PT ;  /* 0x000000280f0f7c10 */ /* 0x000fe4000a7fe4ff */
[----:B------:R-:W-:Y:S01]  /*d980*/  IADD3.X R13, R13, UR40, RZ, P5, !PT ;  /* 0x000000280d0d7c10 */ /* 0x000fe2000affe4ff */
[----:B--2---:R-:W-:Y:S06]  /*d990*/  @P0 BRA `(.L_x_2) ;  /* 0xffffff7800400947 */ /* 0x004fec000383ffff */
.L_x_1:
[----:B------:R-:W2:Y:S01]  /*d9a0*/  LDL.LU R73, [R1+0x3e8] ;  /* 0x0003e80001497983 */ /* 0x000ea20000300800 */
[----:B------:R-:W0:Y:S01]  /*d9b0*/  S2R R4, SR_TID.X ;  /* 0x0000000000047919 */ /* 0x000e220000002100 */
[----:B------:R-:W-:Y:S01]  /*d9c0*/  F2FP.SATFINITE.E4M3.F32.PACK_AB_MERGE_C R42, R43, R42, RZ ;  /* 0x0000002a2b2a723e */ /* 0x000fe200048070ff */
[----:B------:R-:W-:Y:S01]  /*d9d0*/  ULDC.64 UR6, c[0x0][0x228] ;  /* 0x00008a0000067ab9 */ /* 0x000fe20000000a00 */
[----:B------:R-:W-:Y:S01]  /*d9e0*/  F2FP.SATFINITE.E4M3.F32.PACK_AB_MERGE_C R47, R47, R46, RZ ;  /* 0x0000002e2f2f723e */ /* 0x000fe200048070ff */
[----:B------:R-:W3:Y:S01]  /*d9f0*/  LDL.LU R72, [R1+0x3e4] ;  /* 0x0003e40001487983 */ /* 0x000ee20000300800 */
[----:B------:R-:W-:Y:S01]  /*da00*/  F2FP.SATFINITE.E4M3.F32.PACK_AB_MERGE_C R40, R41, R40, RZ ;  /* 0x000000282928723e */ /* 0x000fe200048070ff */
[----:B------:R-:W-:Y:S01]  /*da10*/  ULDC UR4, c[0x0][0x244] ;  /* 0x0000910000047ab9 */ /* 0x000fe20000000800 */
[----:B------:R-:W-:Y:S01]  /*da20*/  F2FP.SATFINITE.E4M3.F32.PACK_AB_MERGE_C R45, R45, R44, RZ ;  /* 0x0000002c2d2d723e */ /* 0x000fe200048070ff */
[C---:B-----5:R-:W-:Y:S01]  /*da30*/  VIADD R8, R0.reuse, 0x3 ;  /* 0x0000000300087836 */ /* 0x060fe20000000000 */
[----:B------:R-:W-:Y:S01]  /*da40*/  F2FP.SATFINITE.E4M3.F32.PACK_AB_MERGE_C R24, R25, R24, RZ ;  /* 0x000000181918723e */ /* 0x000fe200048070ff */
[C---:B------:R-:W-:Y:S01]  /*da50*/  VIADD R10, R0.reuse, 0x5 ;  /* 0x00000005000a7836 */ /* 0x040fe20000000000 */
[----:B------:R-:W-:Y:S01]  /*da60*/  F2FP.SATFINITE.E4M3.F32.PACK_AB_MERGE_C R26, R27, R26, RZ ;  /* 0x0000001a1b1a723e */ /* 0x000fe200048070ff */
[C---:B------:R-:W-:Y:S01]  /*da70*/  VIADD R14, R0.reuse, 0x6 ;  /* 0x00000006000e7836 */ /* 0x040fe20000000000 */
[----:B------:R-:W-:Y:S01]  /*da80*/  F2FP.SATFINITE.E4M3.F32.PACK_AB_MERGE_C R29, R29, R28, RZ ;  /* 0x0000001c1d1d723e */ /* 0x000fe200048070ff */
[C---:B------:R-:W-:Y:S01]  /*da90*/  VIADD R16, R0.reuse, 0x8 ;  /* 0x0000000800107836 */ /* 0x040fe20000000000 */
[----:B------:R-:W-:Y:S01]  /*daa0*/  F2FP.SATFINITE.E4M3.F32.PACK_AB_MERGE_C R31, R31, R30, RZ ;  /* 0x0000001e1f1f723e */ /* 0x000fe200048070ff */
[----:B------:R-:W-:Y:S01]  /*dab0*/  VIADD R20, R0, 0xf ;  /* 0x0000000f00147836 */ /* 0x000fe20000000000 */
[----:B------:R-:W-:-:S02]  /*dac0*/  PRMT R41, R42, 0x5410, R47 ;  /* 0x000054102a297816 */ /* 0x000fc4000000002f */
[----:B------:R-:W-:Y:S02]  /*dad0*/  PRMT R40, R40, 0x5410, R45 ;  /* 0x0000541028287816 */ /* 0x000fe4000000002d */
[----:B------:R-:W-:Y:S02]  /*dae0*/  PRMT R42, R24, 0x5410, R29 ;  /* 0x00005410182a7816 */ /* 0x000fe4000000001d */
[----:B------:R-:W-:Y:S02]  /*daf0*/  PRMT R43, R26, 0x5410, R31 ;  /* 0x000054101a2b7816 */ /* 0x000fe4000000001f */
[----:B------:R-:W-:Y:S02]  /*db00*/  F2FP.SATFINITE.E4M3.F32.PACK_AB_MERGE_C R50, R51, R50, RZ ;  /* 0x000000323332723e */ /* 0x000fe400048070ff */
[----:B------:R-:W-:Y:S02]  /*db10*/  F2FP.SATFINITE.E4M3.F32.PACK_AB_MERGE_C R55, R55, R54, RZ ;  /* 0x000000363737723e */ /* 0x000fe400048070ff */
[----:B------:R-:W-:-:S02]  /*db20*/  F2FP.SATFINITE.E4M3.F32.PACK_AB_MERGE_C R48, R49, R48, RZ ;  /* 0x000000303130723e */ /* 0x000fc400048070ff */
[----:B------:R-:W-:Y:S01]  /*db30*/  F2FP.SATFINITE.E4M3.F32.PACK_AB_MERGE_C R53, R53, R52, RZ ;  /* 0x000000343535723e */ /* 0x000fe200048070ff */
[C---:B0-----:R-:W-:Y:S01]  /*db40*/  IMAD.SHL.U32 R3, R4.reuse, 0x40, RZ ;  /* 0x0000004004037824 */ /* 0x041fe200078e00ff */
[C---:B------:R-:W-:Y:S02]  /*db50*/  LOP3.LUT R18, R4.reuse, 0x7f, RZ, 0xc0, !PT ;  /* 0x0000007f04127812 */ /* 0x040fe400078ec0ff */
[----:B------:R-:W-:Y:S02]  /*db60*/  F2FP.SATFINITE.E4M3.F32.PACK_AB_MERGE_C R32, R33, R32, RZ ;  /* 0x000000202120723e */ /* 0x000fe400048070ff */
[----:B------:R-:W-:Y:S01]  /*db70*/  LOP3.LUT R5, R3, 0x400, RZ, 0xc0, !PT ;  /* 0x0000040003057812 */ /* 0x000fe200078ec0ff */
[----:B------:R-:W-:Y:S01]  /*db80*/  IMAD.SHL.U32 R3, R4, 0x8, RZ ;  /* 0x0000000804037824 */ /* 0x000fe200078e00ff */
[----:B------:R-:W-:Y:S02]  /*db90*/  LEA R18, R18, UR12, 0x4 ;  /* 0x0000000c12127c11 */ /* 0x000fe4000f8e20ff */
[----:B------:R-:W-:-:S02]  /*dba0*/  F2FP.SATFINITE.E4M3.F32.PACK_AB_MERGE_C R34, R35, R34, RZ ;  /* 0x000000222322723e */ /* 0x000fc400048070ff */
[----:B------:R-:W-:Y:S02]  /*dbb0*/  LOP3.LUT R3, R3, 0x300, RZ, 0xc0, !PT ;  /* 0x0000030003037812 */ /* 0x000fe400078ec0ff */
[----:B------:R-:W-:Y:S02]  /*dbc0*/  F2FP.SATFINITE.E4M3.F32.PACK_AB_MERGE_C R37, R37, R36, RZ ;  /* 0x000000242525723e */ /* 0x000fe400048070ff */
[----:B------:R-:W-:Y:S02]  /*dbd0*/  F2FP.SATFINITE.E4M3.F32.PACK_AB_MERGE_C R39, R39, R38, RZ ;  /* 0x000000262727723e */ /* 0x000fe400048070ff */
[----:B------:R-:W-:Y:S02]  /*dbe0*/  PRMT R49, R50, 0x5410, R55 ;  /* 0x0000541032317816 */ /* 0x000fe40000000037 */
[----:B------:R-:W-:Y:S02]  /*dbf0*/  PRMT R48, R48, 0x5410, R53 ;  /* 0x0000541030307816 */ /* 0x000fe40000000035 */
[----:B------:R-:W-:-:S02]  /*dc00*/  PRMT R50, R32, 0x5410, R37 ;  /* 0x0000541020327816 */ /* 0x000fc40000000025 */
[----:B------:R-:W-:Y:S01]  /*dc10*/  PRMT R51, R34, 0x5410, R39 ;  /* 0x0000541022337816 */ /* 0x000fe20000000027 */
[----:B------:R-:W-:Y:S01]  /*dc20*/  BAR.SYNC.DEFER_BLOCKING 0x0 ;  /* 0x0000000000007b1d */ /* 0x000fe20000010000 */
[----:B--2---:R-:W-:-:S04]  /*dc30*/  LOP3.LUT R2, R73, 0xf0, RZ, 0xc0, !PT ;  /* 0x000000f049027812 */ /* 0x004fc800078ec0ff */
[----:B------:R-:W-:Y:S02]  /*dc40*/  IADD3 R2, R5, UR12, R2 ;  /* 0x0000000c05027c10 */ /* 0x000fe4000fffe002 */
[----:B---3--:R-:W-:-:S03]  /*dc50*/  ISETP.GE.AND P0, PT, R72, UR6, PT ;  /* 0x0000000648007c0c */ /* 0x008fc6000bf06270 */
[----:B------:R-:W-:Y:S02]  /*dc60*/  IMAD.IADD R12, R3, 0x1, R2 ;  /* 0x00000001030c7824 */ /* 0x000fe400078e0202 */
[----:B------:R-:W-:Y:S01]  /*dc70*/  VIADD R2, R0, 0x1 ;  /* 0x0000000100027836 */ /* 0x000fe20000000000 */
[----:B------:R-:W-:Y:S01]  /*dc80*/  ISETP.LT.AND P3, PT, R8, UR7, !P0 ;  /* 0x0000000708007c0c */ /* 0x000fe2000c761270 */
[----:B------:R-:W-:Y:S01]  /*dc90*/  VIADD R3, R0, 0x2 ;  /* 0x0000000200037836 */ /* 0x000fe20000000000 */
[----:B------:R-:W-:Y:S01]  /*dca0*/  STSM.16.M88.4 [R12], R40 ;  /* 0x000000280c007844 */ /* 0x000fe20000000200 */
[----:B------:R-:W-:Y:S01]  /*dcb0*/  BAR.SYNC.DEFER_BLOCKING 0x0 ;  /* 0x0000000000007b1d */ /* 0x000fe20000010000 */
[----:B------:R-:W-:Y:S01]  /*dcc0*/  ISETP.LT.AND P5, PT, R2, UR7, !P0 ;  /* 0x0000000702007c0c */ /* 0x000fe2000c7a1270 */
[----:B------:R-:W-:Y:S01]  /*dcd0*/  IMAD R2, R72, UR4, RZ ;  /* 0x0000000448027c24 */ /* 0x000fe2000f8e02ff */
[----:B------:R-:W-:Y:S01]  /*dce0*/  ISETP.LT.AND P4, PT, R3, UR7, !P0 ;  /* 0x0000000703007c0c */ /* 0x000fe2000c781270 */
[----:B------:R-:W-:-:S02]  /*dcf0*/  VIADD R3, R0, 0x4 ;  /* 0x0000000400037836 */ /* 0x000fc40000000000 */
[----:B------:R-:W-:Y:S02]  /*dd00*/  ULDC.64 UR4, c[0x0][0x220] ;  /* 0x0000880000047ab9 */ /* 0x000fe40000000a00 */
[----:B------:R-:W-:Y:S01]  /*dd10*/  IADD3 R25, P1, R2, UR4, RZ ;  /* 0x0000000402197c10 */ /* 0x000fe2000ff3e0ff */
[----:B------:R-:W-:Y:S01]  /*dd20*/  ULDC UR4, c[0x0][0x248] ;  /* 0x0000920000047ab9 */ /* 0x000fe20000000800 */
[----:B------:R-:W-:Y:S01]  /*dd30*/  ISETP.LT.AND P2, PT, R3, UR7, !P0 ;  /* 0x0000000703007c0c */ /* 0x000fe2000c741270 */
[----:B------:R-:W-:Y:S01]  /*dd40*/  IMAD R3, R0, UR4, RZ ;  /* 0x0000000400037c24 */ /* 0x000fe2000f8e02ff */
[----:B------:R-:W-:Y:S02]  /*dd50*/  LEA.HI.X.SX32 R27, R2, UR5, 0x1, P1 ;  /* 0x00000005021b7c11 */ /* 0x000fe400088f0eff */
[----:B------:R-:W-:Y:S01]  /*dd60*/  ISETP.LT.AND P1, PT, R0, UR7, !P0 ;  /* 0x0000000700007c0c */ /* 0x000fe2000c721270 */
[C---:B------:R-:W-:Y:S01]  /*dd70*/  VIADD R9, R3.reuse, UR4 ;  /* 0x0000000403097c36 */ /* 0x040fe20008000000 */
[----:B------:R-:W-:-:S03]  /*dd80*/  IADD3 R2, P6, R3, R25, RZ ;  /* 0x0000001903027210 */ /* 0x000fc60007fde0ff */
[----:B------:R-:W-:Y:S01]  /*dd90*/  VIADD R11, R9, UR4 ;  /* 0x00000004090b7c36 */ /* 0x000fe20008000000 */
[----:B------:R-:W-:Y:S02]  /*dda0*/  LEA.HI.X.SX32 R3, R3, R27, 0x1, P6 ;  /* 0x0000001b03037211 */ /* 0x000fe400030f0eff */
[C---:B------:R-:W-:Y:S01]  /*ddb0*/  IADD3 R8, P6, R9.reuse, R25, RZ ;  /* 0x0000001909087210 */ /* 0x040fe20007fde0ff */
[----:B------:R-:W0:Y:S03]  /*ddc0*/  LDS.128 R4, [R18] ;  /* 0x0000000012047984 */ /* 0x000e260000000c00 */
[----:B------:R-:W-:Y:S01]  /*ddd0*/  LEA.HI.X.SX32 R9, R9, R27, 0x1, P6 ;  /* 0x0000001b09097211 */ /* 0x000fe200030f0eff */
[----:B------:R-:W-:Y:S06]  /*dde0*/  BAR.SYNC.DEFER_BLOCKING 0x0 ;  /* 0x0000000000007b1d */ /* 0x000fec0000010000 */
[----:B------:R1:W-:Y:S01]  /*ddf0*/  STSM.16.M88.4 [R12], R48 ;  /* 0x000000300c007844 */ /* 0x0003e20000000200 */
[C---:B0-----:R-:W-:Y:S01]  /*de00*/  PRMT R13, R4.reuse, 0x7770, RZ ;  /* 0x00007770040d7816 */ /* 0x041fe200000000ff */
[----:B------:R-:W-:Y:S01]  /*de10*/  BAR.SYNC.DEFER_BLOCKING 0x0 ;  /* 0x0000000000007b1d */ /* 0x000fe20000010000 */
[----:B------:R-:W-:Y:S01]  /*de20*/  PRMT R15, R4, 0x7771, RZ ;  /* 0x00007771040f7816 */ /* 0x000fe200000000ff */
[----:B-1----:R-:W-:Y:S01]  /*de30*/  VIADD R12, R11, UR4 ;  /* 0x000000040b0c7c36 */ /* 0x002fe20008000000 */
[----:B------:R-:W-:-:S02]  /*de40*/  PRMT R19, R5, 0x7770, RZ ;  /* 0x0000777005137816 */ /* 0x000fc400000000ff */
[C---:B------:R-:W-:Y:S02]  /*de50*/  PRMT R17, R5.reuse, 0x7771, RZ ;  /* 0x0000777105117816 */ /* 0x040fe400000000ff */
[----:B------:R-:W-:Y:S02]  /*de60*/  PRMT R23, R5, 0x7773, RZ ;  /* 0x0000777305177816 */ /* 0x000fe400000000ff */
[----:B------:R-:W-:Y:S01]  /*de70*/  PRMT R21, R6, 0x7772, RZ ;  /* 0x0000777206157816 */ /* 0x000fe200000000ff */
[----:B------:R0:W-:Y:S01]  /*de80*/  @P1 STG.E.U8 desc[UR14][R2.64], R13 ;  /* 0x0000000d02001986 */ /* 0x0001e2000c10110e */
[----:B------:R-:W-:Y:S02]  /*de90*/  ISETP.LT.AND P1, PT, R10, UR7, !P0 ;  /* 0x000000070a007c0c */ /* 0x000fe4000c721270 */
[C---:B------:R-:W-:Y:S01]  /*dea0*/  IADD3 R10, P6, R11.reuse, R25, RZ ;  /* 0x000000190b0a7210 */ /* 0x040fe20007fde0ff */
[----:B------:R1:W-:Y:S01]  /*deb0*/  @P5 STG.E.U8 desc[UR14][R8.64], R15 ;  /* 0x0000000f08005986 */ /* 0x0003e2000c10110e */
[----:B------:R-:W-:Y:S01]  /*dec0*/  ISETP.LT.AND P5, PT, R14, UR7, !P0 ;  /* 0x000000070e007c0c */ /* 0x000fe2000c7a1270 */
[----:B------:R-:W-:Y:S01]  /*ded0*/  VIADD R14, R12, UR4 ;  /* 0x000000040c0e7c36 */ /* 0x000fe20008000000 */
[----:B------:R-:W-:-:S02]  /*dee0*/  LEA.HI.X.SX32 R11, R11, R27, 0x1, P6 ;  /* 0x0000001b0b0b7211 */ /* 0x000fc400030f0eff */
[----:B0-----:R-:W-:Y:S01]  /*def0*/  IADD3 R2, P6, R12, R25, RZ ;  /* 0x000000190c027210 */ /* 0x001fe20007fde0ff */
[----:B------:R-:W-:Y:S02]  /*df00*/  VIADD R13, R0, 0x7 ;  /* 0x00000007000d7836 */ /* 0x000fe40000000000 */
[----:B------:R0:W-:Y:S01]  /*df10*/  @P4 STG.E.U8 desc[UR14][R10.64], R19 ;  /* 0x000000130a004986 */ /* 0x0001e2000c10110e */
[----:B------:R-:W-:Y:S01]  /*df20*/  LEA.HI.X.SX32 R3, R12, R27, 0x1, P6 ;  /* 0x0000001b0c037211 */ /* 0x000fe200030f0eff */
[----:B-1----:R-:W-:Y:S01]  /*df30*/  VIADD R9, R0, 0x9 ;  /* 0x0000000900097836 */ /* 0x002fe20000000000 */
[C---:B------:R-:W-:Y:S02]  /*df40*/  IADD3 R12, P6, R14.reuse, R25, RZ ;  /* 0x000000190e0c7210 */ /* 0x040fe40007fde0ff */
[----:B------:R-:W-:Y:S01]  /*df50*/  ISETP.LT.AND P4, PT, R13, UR7, !P0 ;  /* 0x000000070d007c0c */ /* 0x000fe2000c781270 */
[----:B------:R1:W-:Y:S01]  /*df60*/  @P3 STG.E.U8 desc[UR14][R2.64], R17 ;  /* 0x0000001102003986 */ /* 0x0003e2000c10110e */
[C---:B------:R-:W-:Y:S01]  /*df70*/  LEA.HI.X.SX32 R13, R14.reuse, R27, 0x1, P6 ;  /* 0x0000001b0e0d7211 */ /* 0x040fe200030f0eff */
[----:B------:R-:W-:Y:S01]  /*df80*/  VIADD R14, R14, UR4 ;  /* 0x000000040e0e7c36 */ /* 0x000fe20008000000 */
[----:B------:R-:W-:-:S02]  /*df90*/  PRMT R15, R6, 0x7770, RZ ;  /* 0x00007770060f7816 */ /* 0x000fc400000000ff */
[----:B0-----:R-:W-:Y:S01]  /*dfa0*/  PRMT R19, R6, 0x7771, RZ ;  /* 0x0000777106137816 */ /* 0x001fe200000000ff */
[C---:B------:R-:W-:Y:S01]  /*dfb0*/  VIADD R10, R14.reuse, UR4 ;  /* 0x000000040e0a7c36 */ /* 0x040fe20008000000 */
[----:B------:R-:W-:Y:S01]  /*dfc0*/  IADD3 R8, P6, R14, R25, RZ ;  /* 0x000000190e087210 */ /* 0x000fe20007fde0ff */
[----:B------:R0:W-:Y:S01]  /*dfd0*/  @P2 STG.E.U8 desc[UR14][R12.64], R15 ;  /* 0x0000000f0c002986 */ /* 0x0001e2000c10110e */
[----:B------:R-:W-:Y:S01]  /*dfe0*/  ISETP.LT.AND P2, PT, R9, UR7, !P0 ;  /* 0x0000000709007c0c */ /* 0x000fe2000c741270 */
[----:B------:R-:W-:Y:S01]  /*dff0*/  VIADD R11, R10, UR4 ;  /* 0x000000040a0b7c36 */ /* 0x000fe20008000000 */
[----:B------:R-:W-:Y:S02]  /*e000*/  LEA.HI.X.SX32 R9, R14, R27, 0x1, P6 ;  /* 0x0000001b0e097211 */ /* 0x000fe400030f0eff */
[C---:B-1----:R-:W-:Y:S01]  /*e010*/  IADD3 R2, P6, R10.reuse, R25, RZ ;  /* 0x000000190a027210 */ /* 0x042fe20007fde0ff */
[----:B------:R-:W-:Y:S01]  /*e020*/  VIADD R14, R11, UR4 ;  /* 0x000000040b0e7c36 */ /* 0x000fe20008000000 */
[----:B------:R-:W-:Y:S01]  /*e030*/  PRMT R17, R7, 0x7770, RZ ;  /* 0x0000777007117816 */ /* 0x000fe200000000ff */
[----:B------:R1:W-:Y:S01]  /*e040*/  @P1 STG.E.U8 desc[UR14][R8.64], R19 ;  /* 0x0000001308001986 */ /* 0x0003e2000c10110e */
[----:B------:R-:W-:-:S02]  /*e050*/  LEA.HI.X.SX32 R3, R10, R27, 0x1, P6 ;  /* 0x0000001b0a037211 */ /* 0x000fc400030f0eff */
[C---:B------:R-:W-:Y:S01]  /*e060*/  IADD3 R10, P6, R11.reuse, R25, RZ ;  /* 0x000000190b0a7210 */ /* 0x040fe20007fde0ff */
[----:B0-----:R-:W-:Y:S01]  /*e070*/  VIADD R12, R0, 0xb ;  /* 0x0000000b000c7836 */ /* 0x001fe20000000000 */
[----:B------:R-:W-:Y:S01]  /*e080*/  ISETP.LT.AND P3, PT, R16, UR7, !P0 ;  /* 0x0000000710007c0c */ /* 0x000fe2000c761270 */
[----:B------:R0:W-:Y:S01]  /*e090*/  @P5 STG.E.U8 desc[UR14][R2.64], R17 ;  /* 0x0000001102005986 */ /* 0x0001e2000c10110e */
[----:B------:R-:W-:Y:S01]  /*e0a0*/  LEA.HI.X.SX32 R11, R11, R27, 0x1, P6 ;  /* 0x0000001b0b0b7211 */ /* 0x000fe200030f0eff */
[----:B------:R-:W-:Y:S01]  /*e0b0*/  VIADD R16, R0, 0xa ;  /* 0x0000000a00107836 */ /* 0x000fe20000000000 */
[----:B------:R-:W-:Y:S02]  /*e0c0*/  ISETP.LT.AND P5, PT, R12, UR7, !P0 ;  /* 0x000000070c007c0c */ /* 0x000fe4000c7a1270 */
[----:B------:R-:W-:Y:S02]  /*e0d0*/  IADD3 R12, P6, R14, R25, RZ ;  /* 0x000000190e0c7210 */ /* 0x000fe40007fde0ff */
[----:B------:R-:W-:-:S02]  /*e0e0*/  PRMT R15, R7, 0x7771, RZ ;  /* 0x00007771070f7816 */ /* 0x000fc400000000ff */
[C---:B------:R-:W-:Y:S01]  /*e0f0*/  LEA.HI.X.SX32 R13, R14.reuse, R27, 0x1, P6 ;  /* 0x0000001b0e0d7211 */ /* 0x040fe200030f0eff */
[----:B------:R-:W-:Y:S01]  /*e100*/  VIADD R14, R14, UR4 ;  /* 0x000000040e0e7c36 */ /* 0x000fe20008000000 */
[----:B-1----:R-:W-:Y:S01]  /*e110*/  PRMT R9, R4, 0x7772, RZ ;  /* 0x0000777204097816 */ /* 0x002fe200000000ff */
[----:B0-----:R-:W-:Y:S01]  /*e120*/  VIADD R3, R0, 0xd ;  /* 0x0000000d00037836 */ /* 0x001fe20000000000 */
[----:B------:R-:W-:Y:S01]  /*e130*/  ISETP.LT.AND P1, PT, R16, UR7, !P0 ;  /* 0x0000000710007c0c */ /* 0x000fe2000c721270 */
[----:B------:R-:W-:Y:S01]  /*e140*/  VIADD R16, R0, 0xc ;  /* 0x0000000c00107836 */ /* 0x000fe20000000000 */
[C---:B------:R-:W-:Y:S01]  /*e150*/  IADD3 R2, P6, R14.reuse, R25, RZ ;  /* 0x000000190e027210 */ /* 0x040fe20007fde0ff */
[----:B------:R-:W-:Y:S01]  /*e160*/  VIADD R8, R14, UR4 ;  /* 0x000000040e087c36 */ /* 0x000fe20008000000 */
[----:B------:R0:W-:Y:S01]  /*e170*/  @P4 STG.E.U8 desc[UR14][R10.64], R15 ;  /* 0x0000000f0a004986 */ /* 0x0001e2000c10110e */
[----:B------:R-:W-:Y:S02]  /*e180*/  PRMT R17, R4, 0x7773, RZ ;  /* 0x0000777304117816 */ /* 0x000fe400000000ff */
[----:B------:R-:W-:Y:S01]  /*e190*/  ISETP.LT.AND P4, PT, R16, UR7, !P0 ;  /* 0x0000000710007c0c */ /* 0x000fe2000c781270 */
[----:B------:R1:W-:Y:S01]  /*e1a0*/  @P3 STG.E.U8 desc[UR14][R12.64], R9 ;  /* 0x000000090c003986 */ /* 0x0003e2000c10110e */
[----:B------:R-:W-:Y:S01]  /*e1b0*/  ISETP.LT.AND P3, PT, R3, UR7, !P0 ;  /* 0x0000000703007c0c */ /* 0x000fe2000c761270 */
[----:B------:R-:W-:Y:S01]  /*e1c0*/  VIADD R16, R0, 0xe ;  /* 0x0000000e00107836 */ /* 0x000fe20000000000 */
[----:B------:R-:W-:Y:S01]  /*e1d0*/  LEA.HI.X.SX32 R3, R14, R27, 0x1, P6 ;  /* 0x0000001b0e037211 */ /* 0x000fe200030f0eff */
[C---:B------:R-:W-:Y:S01]  /*e1e0*/  VIADD R4, R8.reuse, UR4 ;  /* 0x0000000408047c36 */ /* 0x040fe20008000000 */
[----:B------:R-:W-:-:S02]  /*e1f0*/  IADD3 R14, P6, R8, R25, RZ ;  /* 0x00000019080e7210 */ /* 0x000fc40007fde0ff */
[----:B------:R-:W-:Y:S01]  /*e200*/  PRMT R19, R5, 0x7772, RZ ;  /* 0x0000777205137816 */ /* 0x000fe200000000ff */
[----:B------:R2:W-:Y:S01]  /*e210*/  @P2 STG.E.U8 desc[UR14][R2.64], R17 ;  /* 0x0000001102002986 */ /* 0x0005e2000c10110e */
[----:B0-----:R-:W-:Y:S02]  /*e220*/  LEA.HI.X.SX32 R15, R8, R27, 0x1, P6 ;  /* 0x0000001b080f7211 */ /* 0x001fe400030f0eff */
[----:B------:R-:W-:Y:S01]  /*e230*/  ISETP.LT.AND P2, PT, R16, UR7, !P0 ;  /* 0x0000000710007c0c */ /* 0x000fe2000c741270 */
[C---:B------:R-:W-:Y:S01]  /*e240*/  VIADD R16, R4.reuse, UR4 ;  /* 0x0000000404107c36 */ /* 0x040fe20008000000 */
[C---:B-1----:R-:W-:Y:S01]  /*e250*/  IADD3 R12, P6, R4.reuse, R25, RZ ;  /* 0x00000019040c7210 */ /* 0x042fe20007fde0ff */
[----:B------:R0:W1:Y:S03]  /*e260*/  LDS.128 R8, [R18] ;  /* 0x0000000012087984 */ /* 0x0000660000000c00 */
[----:B------:R-:W-:Y:S01]  /*e270*/  LEA.HI.X.SX32 R13, R4, R27, 0x1, P6 ;  /* 0x0000001b040d7211 */ /* 0x000fe200030f0eff */
[----:B------:R3:W-:Y:S01]  /*e280*/  @P1 STG.E.U8 desc[UR14][R14.64], R19 ;  /* 0x000000130e001986 */ /* 0x0007e2000c10110e */
[----:B------:R-:W-:Y:S01]  /*e290*/  IADD3 R4, P6, R16, R25, RZ ;  /* 0x0000001910047210 */ /* 0x000fe20007fde0ff */
[----:B--2---:R-:W-:Y:S01]  /*e2a0*/  VIADD R2, R0, 0x10 ;  /* 0x0000001000027836 */ /* 0x004fe20000000000 */
[----:B------:R-:W-:Y:S01]  /*e2b0*/  ISETP.LT.AND P1, PT, R20, UR7, !P0 ;  /* 0x0000000714007c0c */ /* 0x000fe2000c721270 */
[C---:B------:R-:W-:Y:S01]  /*e2c0*/  VIADD R17, R16.reuse, UR4 ;  /* 0x0000000410117c36 */ /* 0x040fe20008000000 */
[----:B------:R2:W-:Y:S01]  /*e2d0*/  @P5 STG.E.U8 desc[UR14][R12.64], R23 ;  /* 0x000000170c005986 */ /* 0x0005e2000c10110e */
[----:B------:R-:W-:Y:S01]  /*e2e0*/  LEA.HI.X.SX32 R5, R16, R27, 0x1, P6 ;  /* 0x0000001b10057211 */ /* 0x000fe200030f0eff */
[----:B------:R-:W-:Y:S01]  /*e2f0*/  VIADD R16, R0, 0x15 ;  /* 0x0000001500107836 */ /* 0x000fe20000000000 */
[----:B------:R-:W-:Y:S01]  /*e300*/  ISETP.LT.AND P5, PT, R2, UR7, !P0 ;  /* 0x0000000702007c0c */ /* 0x000fe2000c7a1270 */
[----:B0-----:R-:W-:Y:S01]  /*e310*/  VIADD R18, R0, 0x1e ;  /* 0x0000001e00127836 */ /* 0x001fe20000000000 */
[C---:B------:R-:W-:Y:S01]  /*e320*/  IADD3 R2, P6, R17.reuse, R25, RZ ;  /* 0x0000001911027210 */ /* 0x040fe20007fde0ff */
[----:B------:R0:W-:Y:S01]  /*e330*/  @P4 STG.E.U8 desc[UR14][R4.64], R21 ;  /* 0x0000001504004986 */ /* 0x0001e2000c10110e */
[----:B---3--:R-:W-:Y:S01]  /*e340*/  PRMT R19, R6, 0x7773, RZ ;  /* 0x0000777306137816 */ /* 0x008fe200000000ff */
[C---:B------:R-:W-:Y:S01]  /*e350*/  VIADD R14, R0.reuse, 0x11 ;  /* 0x00000011000e7836 */ /* 0x040fe20000000000 */
[C---:B------:R-:W-:Y:S01]  /*e360*/  LEA.HI.X.SX32 R3, R17.reuse, R27, 0x1, P6 ;  /* 0x0000001b11037211 */ /* 0x040fe200030f0eff */
[----:B------:R-:W-:Y:S01]  /*e370*/  VIADD R17, R17, UR4 ;  /* 0x0000000411117c36 */ /* 0x000fe20008000000 */
[----:B------:R-:W-:Y:S01]  /*e380*/  PRMT R15, R7, 0x7773, RZ ;  /* 0x00007773070f7816 */ /* 0x000fe200000000ff */
[----:B--2---:R-:W-:Y:S01]  /*e390*/  VIADD R13, R0, 0x12 ;  /* 0x00000012000d7836 */ /* 0x004fe20000000000 */
[----:B------:R-:W-:Y:S01]  /*e3a0*/  ISETP.LT.AND P4, PT, R14, UR7, !P0 ;  /* 0x000000070e007c0c */ /* 0x000fe2000c781270 */
[C---:B------:R-:W-:Y:S01]  /*e3b0*/  VIADD R6, R17.reuse, UR4 ;  /* 0x0000000411067c36 */ /* 0x040fe20008000000 */
[----:B------:R-:W-:Y:S01]  /*e3c0*/  IADD3 R12, P6, R17, R25, RZ ;  /* 0x00000019110c7210 */ /* 0x000fe20007fde0ff */
[----:B------:R2:W-:Y:S01]  /*e3d0*/  @P3 STG.E.U8 desc[UR14][R2.64], R19 ;  /* 0x0000001302003986 */ /* 0x0005e2000c10110e */
[----:B------:R-:W-:Y:S01]  /*e3e0*/  ISETP.LT.AND P3, PT, R13, UR7, !P0 ;  /* 0x000000070d007c0c */ /* 0x000fe2000c761270 */
[----:B------:R-:W-:Y:S01]  /*e3f0*/  VIADD R14, R0, 0x13 ;  /* 0x00000013000e7836 */ /* 0x000fe20000000000 */
[----:B------:R-:W-:-:S02]  /*e400*/  LEA.HI.X.SX32 R13, R17, R27, 0x1, P6 ;  /* 0x0000001b110d7211 */ /* 0x000fc400030f0eff */
[----:B------:R-:W-:Y:S01]  /*e410*/  PRMT R17, R7, 0x7772, RZ ;  /* 0x0000777207117816 */ /* 0x000fe200000000ff */
[C---:B------:R-:W-:Y:S01]  /*e420*/  VIADD R7, R6.reuse, UR4 ;  /* 0x0000000406077c36 */ /* 0x040fe20008000000 */
[----:B0-----:R-:W-:-:S03]  /*e430*/  IADD3 R4, P6, R6, R25, RZ ;  /* 0x0000001906047210 */ /* 0x001fc60007fde0ff */
[----:B------:R-:W-:Y:S01]  /*e440*/  @P2 STG.E.U8 desc[UR14][R12.64], R17 ;  /* 0x000000110c002986 */ /* 0x000fe2000c10110e */
[----:B------:R-:W-:Y:S01]  /*e450*/  LEA.HI.X.SX32 R5, R6, R27, 0x1, P6 ;  /* 0x0000001b06057211 */ /* 0x000fe200030f0eff */
[----:B------:R-:W-:Y:S01]  /*e460*/  VIADD R6, R0, 0x14 ;  /* 0x0000001400067836 */ /* 0x000fe20000000000 */
[----:B------:R-:W-:Y:S01]  /*e470*/  ISETP.LT.AND P2, PT, R14, UR7, !P0 ;  /* 0x000000070e007c0c */ /* 0x000fe2000c741270 */
[C---:B------:R-:W-:Y:S01]  /*e480*/  VIADD R14, R7.reuse, UR4 ;  /* 0x00000004070e7c36 */ /* 0x040fe20008000000 */
[C---:B--2---:R-:W-:Y:S01]  /*e490*/  IADD3 R2, P6, R7.reuse, R25, RZ ;  /* 0x0000001907027210 */ /* 0x044fe20007fde0ff */
[----:B------:R0:W-:Y:S01]  /*e4a0*/  @P1 STG.E.U8 desc[UR14][R4.64], R15 ;  /* 0x0000000f04001986 */ /* 0x0001e2000c10110e */
[----:B------:R-:W-:Y:S02]  /*e4b0*/  ISETP.LT.AND P1, PT, R6, UR7, !P0 ;  /* 0x0000000706007c0c */ /* 0x000fe4000c721270 */
[----:B------:R-:W-:Y:S02]  /*e4c0*/  LEA.HI.X.SX32 R3, R7, R27, 0x1, P6 ;  /* 0x0000001b07037211 */ /* 0x000fe400030f0eff */
[----:B------:R-:W-:-:S02]  /*e4d0*/  IADD3 R6, P6, R14, R25, RZ ;  /* 0x000000190e067210 */ /* 0x000fc40007fde0ff */
[----:B-1----:R-:W-:Y:S02]  /*e4e0*/  PRMT R19, R8, 0x7770, RZ ;  /* 0x0000777008137816 */ /* 0x002fe400000000ff */
[C---:B------:R-:W-:Y:S01]  /*e4f0*/  LEA.HI.X.SX32 R7, R14.reuse, R27, 0x1, P6 ;  /* 0x0000001b0e077211 */ /* 0x040fe200030f0eff */
[----:B------:R-:W-:Y:S01]  /*e500*/  VIADD R14, R14, UR4 ;  /* 0x000000040e0e7c36 */ /* 0x000fe20008000000 */
[----:B------:R-:W-:Y:S01]  /*e510*/  PRMT R21, R8, 0x7771, RZ ;  /* 0x0000777108157816 */ /* 0x000fe200000000ff */
[----:B0-----:R-:W-:Y:S01]  /*e520*/  VIADD R5, R0, 0x16 ;  /* 0x0000001600057836 */ /* 0x001fe20000000000 */
[----:B------:R0:W-:Y:S01]  /*e530*/  @P5 STG.E.U8 desc[UR14][R2.64], R19 ;  /* 0x0000001302005986 */ /* 0x0001e2000c10110e */
[C---:B------:R-:W-:Y:S01]  /*e540*/  VIADD R12, R14.reuse, UR4 ;  /* 0x000000040e0c7c36 */ /* 0x040fe20008000000 */
[----:B------:R-:W-:Y:S01]  /*e550*/  IADD3 R4, P6, R14, R25, RZ ;  /* 0x000000190e047210 */ /* 0x000fe20007fde0ff */
[----:B------:R-:W-:Y:S01]  /*e560*/  VIADD R15, R0, 0x17 ;  /* 0x00000017000f7836 */ /* 0x000fe20000000000 */
[----:B------:R1:W-:Y:S01]  /*e570*/  @P4 STG.E.U8 desc[UR14][R6.64], R21 ;  /* 0x0000001506004986 */ /* 0x0003e2000c10110e */
[----:B------:R-:W-:Y:S01]  /*e580*/  ISETP.LT.AND P4, PT, R5, UR7, !P0 ;  /* 0x0000000705007c0c */ /* 0x000fe2000c781270 */
[----:B------:R-:W-:Y:S01]  /*e590*/  VIADD R13, R12, UR4 ;  /* 0x000000040c0d7c36 */ /* 0x000fe20008000000 */
[----:B------:R-:W-:-:S02]  /*e5a0*/  LEA.HI.X.SX32 R5, R14, R27, 0x1, P6 ;  /* 0x0000001b0e057211 */ /* 0x000fc400030f0eff */
[----:B------:R-:W-:Y:S01]  /*e5b0*/  PRMT R17, R9, 0x7770, RZ ;  /* 0x0000777009117816 */ /* 0x000fe200000000ff */
[----:B------:R-:W-:Y:S01]  /*e5c0*/  VIADD R14, R13, UR4 ;  /* 0x000000040d0e7c36 */ /* 0x000fe20008000000 */
[----:B------:R-:W-:Y:S01]  /*e5d0*/  ISETP.LT.AND P5, PT, R16, UR7, !P0 ;  /* 0x0000000710007c0c */ /* 0x000fe2000c7a1270 */
[----:B------:R-:W-:Y:S01]  /*e5e0*/  VIADD R16, R0, 0x19 ;  /* 0x0000001900107836 */ /* 0x000fe20000000000 */
[C---:B0-----:R-:W-:Y:S01]  /*e5f0*/  IADD3 R2, P6, R12.reuse, R25, RZ ;  /* 0x000000190c027210 */ /* 0x041fe20007fde0ff */
[----:B------:R0:W-:Y:S01]  /*e600*/  @P3 STG.E.U8 desc[UR14][R4.64], R17 ;  /* 0x0000001104003986 */ /* 0x0001e2000c10110e */
[----:B------:R-:W-:Y:S02]  /*e610*/  PRMT R19, R9, 0x7771, RZ ;  /* 0x0000777109137816 */ /* 0x000fe400000000ff */
[----:B------:R-:W-:Y:S01]  /*e620*/  LEA.HI.X.SX32 R3, R12, R27, 0x1, P6 ;  /* 0x0000001b0c037211 */ /* 0x000fe200030f0eff */
[----:B------:R-:W-:Y:S01]  /*e630*/  VIADD R12, R0, 0x18 ;  /* 0x00000018000c7836 */ /* 0x000fe20000000000 */
[----:B-1----:R-:W-:-:S02]  /*e640*/  IADD3 R6, P6, R13, R25, RZ ;  /* 0x000000190d067210 */ /* 0x002fc40007fde0ff */
[----:B------:R-:W-:Y:S01]  /*e650*/  ISETP.LT.AND P3, PT, R15, UR7, !P0 ;  /* 0x000000070f007c0c */ /* 0x000fe2000c761270 */
[----:B------:R1:W-:Y:S01]  /*e660*/  @P2 STG.E.U8 desc[UR14][R2.64], R19 ;  /* 0x0000001302002986 */ /* 0x0003e2000c10110e */
[----:B------:R-:W-:Y:S02]  /*e670*/  LEA.HI.X.SX32 R7, R13, R27, 0x1, P6 ;  /* 0x0000001b0d077211 */ /* 0x000fe400030f0eff */
[----:B------:R-:W-:Y:S02]  /*e680*/  ISETP.LT.AND P2, PT, R12, UR7, !P0 ;  /* 0x000000070c007c0c */ /* 0x000fe4000c741270 */
[----:B------:R-:W-:Y:S02]  /*e690*/  IADD3 R12, P6, R14, R25, RZ ;  /* 0x000000190e0c7210 */ /* 0x000fe40007fde0ff */
[----:B------:R-:W-:Y:S02]  /*e6a0*/  PRMT R15, R10, 0x7770, RZ ;  /* 0x000077700a0f7816 */ /* 0x000fe400000000ff */
[C---:B------:R-:W-:Y:S01]  /*e6b0*/  LEA.HI.X.SX32 R13, R14.reuse, R27, 0x1, P6 ;  /* 0x0000001b0e0d7211 */ /* 0x040fe200030f0eff */
[----:B------:R-:W-:Y:S01]  /*e6c0*/  VIADD R14, R14, UR4 ;  /* 0x000000040e0e7c36 */ /* 0x000fe20008000000 */
[----:B0-----:R-:W-:Y:S01]  /*e6d0*/  PRMT R17, R10, 0x7771, RZ ;  /* 0x000077710a117816 */ /* 0x001fe200000000ff */
[----:B-1----:R-:W-:Y:S01]  /*e6e0*/  VIADD R3, R0, 0x1a ;  /* 0x0000001a00037836 */ /* 0x002fe20000000000 */
[----:B------:R0:W-:Y:S01]  /*e6f0*/  @P1 STG.E.U8 desc[UR14][R6.64], R15 ;  /* 0x0000000f06001986 */ /* 0x0001e2000c10110e */
[C---:B------:R-:W-:Y:S01]  /*e700*/  VIADD R5, R14.reuse, UR4 ;  /* 0x000000040e057c36 */ /* 0x040fe20008000000 */
[----:B------:R-:W-:-:S02]  /*e710*/  IADD3 R2, P6, R14, R25, RZ ;  /* 0x000000190e027210 */ /* 0x000fc40007fde0ff */
[----:B------:R1:W-:Y:S01]  /*e720*/  @P5 STG.E.U8 desc[UR14][R12.64], R17 ;  /* 0x000000110c005986 */ /* 0x0003e2000c10110e */
[----:B------:R-:W-:Y:S02]  /*e730*/  ISETP.LT.AND P5, PT, R3, UR7, !P0 ;  /* 0x0000000703007c0c */ /* 0x000fe4000c7a1270 */
[----:B------:R-:W-:Y:S02]  /*e740*/  LEA.HI.X.SX32 R3, R14, R27, 0x1, P6 ;  /* 0x0000001b0e037211 */ /* 0x000fe400030f0eff */
[----:B------:R-:W-:Y:S02]  /*e750*/  IADD3 R4, P6, R5, R25, RZ ;  /* 0x0000001905047210 */ /* 0x000fe40007fde0ff */
[----:B------:R-:W-:Y:S01]  /*e760*/  PRMT R19, R11, 0x7770, RZ ;  /* 0x000077700b137816 */ /* 0x000fe200000000ff */
[----:B0-----:R-:W-:Y:S01]  /*e770*/  VIADD R7, R5, UR4 ;  /* 0x0000000405077c36 */ /* 0x001fe20008000000 */
[----:B------:R-:W-:Y:S02]  /*e780*/  PRMT R15, R11, 0x7771, RZ ;  /* 0x000077710b0f7816 */ /* 0x000fe400000000ff */
[----:B------:R-:W-:Y:S01]  /*e790*/  LEA.HI.X.SX32 R5, R5, R27, 0x1, P6 ;  /* 0x0000001b05057211 */ /* 0x000fe200030f0eff */
[C---:B-1----:R-:W-:Y:S01]  /*e7a0*/  VIADD R13, R7.reuse, UR4 ;  /* 0x00000004070d7c36 */ /* 0x042fe20008000000 */
[----:B------:R-:W-:Y:S01]  /*e7b0*/  IADD3 R6, P6, R7, R25, RZ ;  /* 0x0000001907067210 */ /* 0x000fe20007fde0ff */
[----:B------:R-:W-:Y:S01]  /*e7c0*/  VIADD R12, R0, 0x1c ;  /* 0x0000001c000c7836 */ /* 0x000fe20000000000 */
[----:B------:R-:W-:Y:S01]  /*e7d0*/  ISETP.LT.AND P1, PT, R16, UR7, !P0 ;  /* 0x0000000710007c0c */ /* 0x000fe2000c721270 */
[----:B------:R-:W-:Y:S01]  /*e7e0*/  VIADD R14, R13, UR4 ;  /* 0x000000040d0e7c36 */ /* 0x000fe20008000000 */
[----:B------:R0:W-:Y:S01]  /*e7f0*/  @P4 STG.E.U8 desc[UR14][R2.64], R19 ;  /* 0x0000001302004986 */ /* 0x0001e2000c10110e */
[----:B------:R-:W-:Y:S01]  /*e800*/  LEA.HI.X.SX32 R7, R7, R27, 0x1, P6 ;  /* 0x0000001b07077211 */ /* 0x000fe200030f0eff */
[----:B------:R-:W-:Y:S01]  /*e810*/  VIADD R16, R0, 0x1b ;  /* 0x0000001b00107836 */ /* 0x000fe20000000000 */
[----:B------:R-:W-:Y:S01]  /*e820*/  PRMT R17, R8, 0x7772, RZ ;  /* 0x0000777208117816 */ /* 0x000fe200000000ff */
[----:B------:R1:W-:Y:S01]  /*e830*/  @P3 STG.E.U8 desc[UR14][R4.64], R15 ;  /* 0x0000000f04003986 */ /* 0x0003e2000c10110e */
[----:B------:R-:W-:-:S02]  /*e840*/  ISETP.LT.AND P3, PT, R12, UR7, !P0 ;  /* 0x000000070c007c0c */ /* 0x000fc4000c761270 */
[C---:B------:R-:W-:Y:S01]  /*e850*/  IADD3 R12, P6, R13.reuse, R25, RZ ;  /* 0x000000190d0c7210 */ /* 0x040fe20007fde0ff */
[----:B------:R2:W-:Y:S01]  /*e860*/  @P2 STG.E.U8 desc[UR14][R6.64], R17 ;  /* 0x0000001106002986 */ /* 0x0005e2000c10110e */
[----:B------:R-:W-:Y:S02]  /*e870*/  ISETP.LT.AND P4, PT, R16, UR7, !P0 ;  /* 0x0000000710007c0c */ /* 0x000fe4000c781270 */
[----:B------:R-:W-:Y:S01]  /*e880*/  LEA.HI.X.SX32 R13, R13, R27, 0x1, P6 ;  /* 0x0000001b0d0d7211 */ /* 0x000fe200030f0eff */
[----:B0-----:R-:W-:Y:S01]  /*e890*/  VIADD R2, R0, 0x1d ;  /* 0x0000001d00027836 */ /* 0x001fe20000000000 */
[----:B------:R-:W-:Y:S01]  /*e8a0*/  PRMT R19, R8, 0x7773, RZ ;  /* 0x0000777308137816 */ /* 0x000fe200000000ff */
[----:B------:R-:W-:Y:S01]  /*e8b0*/  VIADD R0, R0, 0x1f ;  /* 0x0000001f00007836 */ /* 0x000fe20000000000 */
[----:B------:R-:W-:Y:S01]  /*e8c0*/  PRMT R23, R9, 0x7773, RZ ;  /* 0x0000777309177816 */ /* 0x000fe200000000ff */
[----:B-1----:R-:W-:Y:S01]  /*e8d0*/  VIADD R5, R14, UR4 ;  /* 0x000000040e057c36 */ /* 0x002fe20008000000 */
[----:B------:R-:W-:Y:S01]  /*e8e0*/  ISETP.LT.AND P2, PT, R2, UR7, !P0 ;  /* 0x0000000702007c0c */ /* 0x000fe2000c741270 */
[----:B------:R0:W-:Y:S01]  /*e8f0*/  @P1 STG.E.U8 desc[UR14][R12.64], R19 ;  /* 0x000000130c001986 */ /* 0x0001e2000c10110e */
[-C--:B------:R-:W-:Y:S01]  /*e900*/  IADD3 R2, P6, R14, R25.reuse, RZ ;  /* 0x000000190e027210 */ /* 0x080fe20007fde0ff */
[C---:B------:R-:W-:Y:S01]  /*e910*/  VIADD R8, R5.reuse, UR4 ;  /* 0x0000000405087c36 */ /* 0x040fe20008000000 */
[----:B------:R-:W-:-:S02]  /*e920*/  IADD3 R4, P1, R5, R25, RZ ;  /* 0x0000001905047210 */ /* 0x000fc40007f3e0ff */
[----:B------:R-:W-:Y:S01]  /*e930*/  LEA.HI.X.SX32 R3, R14, R27, 0x1, P6 ;  /* 0x0000001b0e037211 */ /* 0x000fe200030f0eff */
[C---:B------:R-:W-:Y:S01]  /*e940*/  VIADD R15, R8.reuse, UR4 ;  /* 0x00000004080f7c36 */ /* 0x040fe20008000000 */
[C---:B--2---:R-:W-:Y:S02]  /*e950*/  IADD3 R6, P6, R8.reuse, R25, RZ ;  /* 0x0000001908067210 */ /* 0x044fe40007fde0ff */
[-C--:B------:R-:W-:Y:S01]  /*e960*/  LEA.HI.X.SX32 R5, R5, R27.reuse, 0x1, P1 ;  /* 0x0000001b05057211 */ /* 0x080fe200008f0eff */
[C---:B------:R-:W-:Y:S01]  /*e970*/  VIADD R17, R15.reuse, UR4 ;  /* 0x000000040f117c36 */ /* 0x040fe20008000000 */
[----:B------:R-:W-:Y:S02]  /*e980*/  LEA.HI.X.SX32 R7, R8, R27, 0x1, P6 ;  /* 0x0000001b08077211 */ /* 0x000fe400030f0eff */
[-C--:B------:R-:W-:Y:S01]  /*e990*/  IADD3 R14, P6, R15, R25.reuse, RZ ;  /* 0x000000190f0e7210 */ /* 0x080fe20007fde0ff */
[C---:B------:R-:W-:Y:S01]  /*e9a0*/  VIADD R8, R17.reuse, UR4 ;  /* 0x0000000411087c36 */ /* 0x040fe20008000000 */
[----:B0-----:R-:W-:-:S02]  /*e9b0*/  IADD3 R12, P1, R17, R25, RZ ;  /* 0x00000019110c7210 */ /* 0x001fc40007f3e0ff */
[-C--:B------:R-:W-:Y:S02]  /*e9c0*/  LEA.HI.X.SX32 R15, R15, R27.reuse, 0x1, P6 ;  /* 0x0000001b0f0f7211 */ /* 0x080fe400030f0eff */
[----:B------:R-:W-:Y:S02]  /*e9d0*/  LEA.HI.X.SX32 R13, R17, R27, 0x1, P1 ;  /* 0x0000001b110d7211 */ /* 0x000fe400008f0eff */
[----:B------:R-:W-:Y:S02]  /*e9e0*/  ISETP.LT.AND P1, PT, R18, UR7, !P0 ;  /* 0x0000000712007c0c */ /* 0x000fe4000c721270 */
[----:B------:R-:W-:Y:S02]  /*e9f0*/  ISETP.LT.AND P0, PT, R0, UR7, !P0 ;  /* 0x0000000700007c0c */ /* 0x000fe4000c701270 */
[----:B------:R-:W-:Y:S02]  /*ea00*/  IADD3 R16, P6, R8, R25, RZ ;  /* 0x0000001908107210 */ /* 0x000fe40007fde0ff */
[----:B------:R-:W-:-:S02]  /*ea10*/  PRMT R25, R9, 0x7772, RZ ;  /* 0x0000777209197816 */ /* 0x000fc400000000ff */
[C---:B------:R-:W-:Y:S02]  /*ea20*/  PRMT R21, R10.reuse, 0x7772, RZ ;  /* 0x000077720a157816 */ /* 0x040fe400000000ff */
[----:B------:R-:W-:Y:S01]  /*ea30*/  PRMT R19, R10, 0x7773, RZ ;  /* 0x000077730a137816 */ /* 0x000fe200000000ff */
[----:B------:R0:W-:Y:S01]  /*ea40*/  @P5 STG.E.U8 desc[UR14][R2.64], R25 ;  /* 0x0000001902005986 */ /* 0x0001e2000c10110e */
[C---:B------:R-:W-:Y:S02]  /*ea50*/  PRMT R9, R11.reuse, 0x7773, RZ ;  /* 0x000077730b097816 */ /* 0x040fe400000000ff */
[----:B------:R-:W-:Y:S01]  /*ea60*/  PRMT R11, R11, 0x7772, RZ ;  /* 0x000077720b0b7816 */ /* 0x000fe200000000ff */
[----:B------:R0:W-:Y:S01]  /*ea70*/  @P4 STG.E.U8 desc[UR14][R4.64], R23 ;  /* 0x0000001704004986 */ /* 0x0001e2000c10110e */
[----:B------:R-:W-:-:S03]  /*ea80*/  LEA.HI.X.SX32 R17, R8, R27, 0x1, P6 ;  /* 0x0000001b08117211 */ /* 0x000fc600030f0eff */
[----:B------:R0:W-:Y:S04]  /*ea90*/  @P3 STG.E.U8 desc[UR14][R6.64], R21 ;  /* 0x0000001506003986 */ /* 0x0001e8000c10110e */
[----:B------:R0:W-:Y:S04]  /*eaa0*/  @P2 STG.E.U8 desc[UR14][R14.64], R19 ;  /* 0x000000130e002986 */ /* 0x0001e8000c10110e */
[----:B------:R0:W-:Y:S01]  /*eab0*/  @P1 STG.E.U8 desc[UR14][R12.64], R11 ;  /* 0x0000000b0c001986 */ /* 0x0001e2000c10110e */
[----:B------:R-:W-:Y:S05]  /*eac0*/  @!P0 EXIT ;  /* 0x000000000000894d */ /* 0x000fea0003800000 */
[----:B------:R-:W-:Y:S01]  /*ead0*/  STG.E.U8 desc[UR14][R16.64], R9 ;  /* 0x0000000910007986 */ /* 0x000fe2000c10110e */
[----:B------:R-:W-:Y:S05]  /*eae0*/  EXIT ;  /* 0x000000000000794d */ /* 0x000fea0003800000 */
.L_x_3:
[----:B------:R-:W-:-:S00]  /*eaf0*/  BRA `(.L_x_3) ;  /* 0xfffffffc00fc7947 */ /* 0x000fc0000383ffff */
[----:B------:R-:W-:-:S00]  /*eb00*/  NOP ;  /* 0x0000000000007918 */ /* 0x000fc00000000000 */
[----:B------:R-:W-:-:S00]  /*eb10*/  NOP ;  /* 0x0000000000007918 */ /* 0x000fc00000000000 */
[----:B------:R-:W-:-:S00]  /*eb20*/  NOP ;  /* 0x0000000000007918 */ /* 0x000fc00000000000 */
[----:B------:R-:W-:-:S00]  /*eb30*/  NOP ;  /* 0x0000000000007918 */ /* 0x000fc00000000000 */
[----:B------:R-:W-:-:S00]  /*eb40*/  NOP ;  /* 0x0000000000007918 */ /* 0x000fc00000000000 */
[----:B------:R-:W-:-:S00]  /*eb50*/  NOP ;  /* 0x0000000000007918 */ /* 0x000fc00000000000 */
[----:B------:R-:W-:-:S00]  /*eb60*/  NOP ;  /* 0x0000000000007918 */ /* 0x000fc00000000000 */
[----:B------:R-:W-:-:S00]  /*eb70*/  NOP ;  /* 0x0000000000007918 */ /* 0x000fc00000000000 */
.L_x_4:


//--------------------- .nv.shared.matmul_kernel  --------------------------
	.section	.nv.shared.matmul_kernel,"aw",@nobits
	.sectionflags	@""
	.align	16
	.zero		1024


//--------------------- .nv.shared.reserved.0     --------------------------
	.section	.nv.shared.reserved.0,"aw",@nobits
	.weak		__nv_reservedSMEM_offset_0_alias
	.size		__nv_reservedSMEM_offset_0_alias, 0, 0
	.other		__nv_reservedSMEM_offset_0_alias,@"STO_CUDA_RESERVED_SHARED STV_DEFAULT"
__nv_reservedSMEM_offset_0_alias:
	.zero		0


//--------------------- .nv.constant0.matmul_kernel --------------------------
	.section	.nv.constant0.matmul_kernel,"a",@progbits
	.sectionflags	@""
	.align	4
.nv.constant0.matmul_kernel:
	.zero		608


//--------------------- SYMBOLS --------------------------

	.type		.nv.reservedSmem.offset0,@object
	.size		.nv.reservedSmem.offset0,0x4
